//
// Generated by NVIDIA NVVM Compiler
//
// Compiler Build ID: CL-36424714
// Cuda compilation tools, release 13.0, V13.0.88
// Based on NVVM 20.0.0
//

.version 9.0
.target sm_100
.address_size 64

	// .globl	ideal_discriminator
// _ZZ20count_pixel_triggersE9warp_sums has been demoted
// _ZZ45last_trigger_time_counter_from_camera_triggerE8warp_max has been demoted
.extern .shared .align 16 .b8 s_signal[];

.visible .entry ideal_discriminator(
	.param .u64 .ptr .align 1 ideal_discriminator_param_0,
	.param .u64 .ptr .align 1 ideal_discriminator_param_1,
	.param .u64 .ptr .align 1 ideal_discriminator_param_2,
	.param .u64 .ptr .align 1 ideal_discriminator_param_3,
	.param .u32 ideal_discriminator_param_4,
	.param .u64 .ptr .align 1 ideal_discriminator_param_5,
	.param .u32 ideal_discriminator_param_6,
	.param .u32 ideal_discriminator_param_7
)
{
	.reg .pred 	%p<28>;
	.reg .b32 	%r<87>;
	.reg .b32 	%f<10>;
	.reg .b64 	%rd<19>;

	ld.param.u64 	%rd3, [ideal_discriminator_param_0];
	ld.param.u64 	%rd4, [ideal_discriminator_param_1];
	ld.param.u64 	%rd5, [ideal_discriminator_param_2];
	ld.param.u64 	%rd6, [ideal_discriminator_param_3];
	ld.param.u32 	%r40, [ideal_discriminator_param_4];
	ld.param.u64 	%rd7, [ideal_discriminator_param_5];
	ld.param.u32 	%r41, [ideal_discriminator_param_6];
	ld.param.u32 	%r42, [ideal_discriminator_param_7];
	mov.u32 	%r1, %ctaid.x;
	setp.ge.s32 	%p1, %r1, %r42;
	@%p1 bra 	$L__BB0_29;
	cvta.to.global.u64 	%rd8, %rd5;
	cvta.to.global.u64 	%rd9, %rd6;
	cvta.to.global.u64 	%rd10, %rd7;
	mov.u32 	%r86, %tid.x;
	mul.lo.s32 	%r3, %r41, %r1;
	mul.wide.u32 	%rd11, %r1, 4;
	add.s64 	%rd12, %rd8, %rd11;
	ld.global.f32 	%f2, [%rd12];
	add.s64 	%rd13, %rd9, %rd11;
	ld.global.f32 	%f3, [%rd13];
	add.f32 	%f1, %f2, %f3;
	add.s64 	%rd14, %rd10, %rd11;
	ld.global.u32 	%r4, [%rd14];
	setp.ge.s32 	%p2, %r86, %r41;
	@%p2 bra 	$L__BB0_4;
	mov.u32 	%r5, %ntid.x;
	cvta.to.global.u64 	%rd1, %rd3;
	mov.u32 	%r74, %r86;
$L__BB0_3:
	setp.ne.s32 	%p3, %r4, 1;
	add.s32 	%r43, %r74, %r3;
	mul.wide.s32 	%rd15, %r43, 4;
	add.s64 	%rd16, %rd1, %rd15;
	ld.global.f32 	%f4, [%rd16];
	setp.gt.f32 	%p4, %f4, %f1;
	selp.f32 	%f5, 0f3F800000, 0f00000000, %p3;
	selp.f32 	%f6, %f5, 0f00000000, %p4;
	shl.b32 	%r44, %r74, 2;
	mov.u32 	%r45, s_signal;
	add.s32 	%r46, %r45, %r44;
	st.shared.f32 	[%r46], %f6;
	add.s32 	%r74, %r74, %r5;
	setp.lt.s32 	%p5, %r74, %r41;
	@%p5 bra 	$L__BB0_3;
$L__BB0_4:
	bar.sync 	0;
	setp.ne.s32 	%p6, %r86, 0;
	setp.lt.s32 	%p7, %r40, 2;
	setp.lt.s32 	%p8, %r41, 1;
	or.pred  	%p9, %p7, %p8;
	or.pred  	%p10, %p9, %p6;
	@%p10 bra 	$L__BB0_26;
	mov.b32 	%r85, 0;
	mov.u32 	%r49, s_signal;
$L__BB0_6:
	mov.u32 	%r8, %r85;
	shl.b32 	%r48, %r8, 2;
	add.s32 	%r9, %r49, %r48;
	ld.shared.f32 	%f7, [%r9];
	setp.lt.f32 	%p11, %f7, 0f3F000000;
	@%p11 bra 	$L__BB0_30;
	add.s32 	%r10, %r8, 1;
	setp.ge.s32 	%p12, %r10, %r41;
	mov.b32 	%r78, 1;
	mov.u32 	%r85, %r10;
	@%p12 bra 	$L__BB0_11;
	sub.s32 	%r11, %r41, %r8;
	mov.b32 	%r77, 1;
	mov.u32 	%r76, %r10;
$L__BB0_9:
	shl.b32 	%r52, %r76, 2;
	add.s32 	%r54, %r49, %r52;
	ld.shared.f32 	%f8, [%r54];
	setp.leu.f32 	%p13, %f8, 0f3F000000;
	mov.u32 	%r78, %r77;
	mov.u32 	%r85, %r76;
	@%p13 bra 	$L__BB0_11;
	add.s32 	%r15, %r77, 1;
	add.s32 	%r76, %r10, %r77;
	setp.ne.s32 	%p14, %r15, %r11;
	mov.u32 	%r77, %r15;
	mov.u32 	%r78, %r11;
	mov.u32 	%r85, %r41;
	@%p14 bra 	$L__BB0_9;
$L__BB0_11:
	setp.ge.s32 	%p15, %r78, %r40;
	@%p15 bra 	$L__BB0_25;
	max.u32 	%r19, %r78, 1;
	and.b32  	%r20, %r19, 15;
	setp.lt.u32 	%p16, %r78, 16;
	mov.b32 	%r83, 0;
	@%p16 bra 	$L__BB0_15;
	and.b32  	%r83, %r19, -16;
	neg.s32 	%r81, %r83;
	add.s32 	%r80, %r9, 32;
$L__BB0_14:
	.pragma "nounroll";
	mov.b32 	%r59, 0;
	st.shared.u32 	[%r80+-32], %r59;
	st.shared.u32 	[%r80+-28], %r59;
	st.shared.u32 	[%r80+-24], %r59;
	st.shared.u32 	[%r80+-20], %r59;
	st.shared.u32 	[%r80+-16], %r59;
	st.shared.u32 	[%r80+-12], %r59;
	st.shared.u32 	[%r80+-8], %r59;
	st.shared.u32 	[%r80+-4], %r59;
	st.shared.u32 	[%r80], %r59;
	st.shared.u32 	[%r80+4], %r59;
	st.shared.u32 	[%r80+8], %r59;
	st.shared.u32 	[%r80+12], %r59;
	st.shared.u32 	[%r80+16], %r59;
	st.shared.u32 	[%r80+20], %r59;
	st.shared.u32 	[%r80+24], %r59;
	st.shared.u32 	[%r80+28], %r59;
	add.s32 	%r81, %r81, 16;
	add.s32 	%r80, %r80, 64;
	setp.ne.s32 	%p17, %r81, 0;
	@%p17 bra 	$L__BB0_14;
$L__BB0_15:
	setp.eq.s32 	%p18, %r20, 0;
	@%p18 bra 	$L__BB0_25;
	and.b32  	%r29, %r19, 7;
	setp.lt.u32 	%p19, %r20, 8;
	@%p19 bra 	$L__BB0_18;
	shl.b32 	%r60, %r83, 2;
	add.s32 	%r61, %r9, %r60;
	mov.b32 	%r62, 0;
	st.shared.u32 	[%r61], %r62;
	st.shared.u32 	[%r61+4], %r62;
	st.shared.u32 	[%r61+8], %r62;
	st.shared.u32 	[%r61+12], %r62;
	st.shared.u32 	[%r61+16], %r62;
	st.shared.u32 	[%r61+20], %r62;
	st.shared.u32 	[%r61+24], %r62;
	st.shared.u32 	[%r61+28], %r62;
	add.s32 	%r83, %r83, 8;
$L__BB0_18:
	setp.eq.s32 	%p20, %r29, 0;
	@%p20 bra 	$L__BB0_25;
	and.b32  	%r32, %r19, 3;
	setp.lt.u32 	%p21, %r29, 4;
	@%p21 bra 	$L__BB0_21;
	shl.b32 	%r63, %r83, 2;
	add.s32 	%r64, %r9, %r63;
	mov.b32 	%r65, 0;
	st.shared.u32 	[%r64], %r65;
	st.shared.u32 	[%r64+4], %r65;
	st.shared.u32 	[%r64+8], %r65;
	st.shared.u32 	[%r64+12], %r65;
	add.s32 	%r83, %r83, 4;
$L__BB0_21:
	setp.eq.s32 	%p22, %r32, 0;
	@%p22 bra 	$L__BB0_25;
	shl.b32 	%r66, %r83, 2;
	add.s32 	%r35, %r9, %r66;
	mov.b32 	%r67, 0;
	st.shared.u32 	[%r35], %r67;
	setp.eq.s32 	%p23, %r32, 1;
	@%p23 bra 	$L__BB0_25;
	mov.b32 	%r68, 0;
	st.shared.u32 	[%r35+4], %r68;
	setp.eq.s32 	%p24, %r32, 2;
	@%p24 bra 	$L__BB0_25;
	mov.b32 	%r69, 0;
	st.shared.u32 	[%r35+8], %r69;
$L__BB0_25:
	setp.lt.s32 	%p25, %r85, %r41;
	@%p25 bra 	$L__BB0_6;
$L__BB0_26:
	setp.ge.s32 	%p26, %r86, %r41;
	bar.sync 	0;
	@%p26 bra 	$L__BB0_29;
	mov.u32 	%r37, %ntid.x;
	cvta.to.global.u64 	%rd2, %rd4;
	mov.u32 	%r71, s_signal;
$L__BB0_28:
	shl.b32 	%r70, %r86, 2;
	add.s32 	%r72, %r71, %r70;
	ld.shared.f32 	%f9, [%r72];
	add.s32 	%r73, %r86, %r3;
	mul.wide.s32 	%rd17, %r73, 4;
	add.s64 	%rd18, %rd2, %rd17;
	st.global.f32 	[%rd18], %f9;
	add.s32 	%r86, %r86, %r37;
	setp.lt.s32 	%p27, %r86, %r41;
	@%p27 bra 	$L__BB0_28;
$L__BB0_29:
	ret;
$L__BB0_30:
	add.s32 	%r85, %r8, 1;
	bra.uni 	$L__BB0_25;

}
	// .globl	count_pixel_triggers
.visible .entry count_pixel_triggers(
	.param .u64 .ptr .align 1 count_pixel_triggers_param_0,
	.param .u64 .ptr .align 1 count_pixel_triggers_param_1,
	.param .u32 count_pixel_triggers_param_2,
	.param .u32 count_pixel_triggers_param_3
)
{
	.reg .pred 	%p<24>;
	.reg .b32 	%r<59>;
	.reg .b32 	%f<4>;
	.reg .b64 	%rd<9>;
	// demoted variable
	.shared .align 4 .b8 _ZZ20count_pixel_triggersE9warp_sums[128];
	ld.param.u64 	%rd2, [count_pixel_triggers_param_0];
	ld.param.u64 	%rd3, [count_pixel_triggers_param_1];
	ld.param.u32 	%r17, [count_pixel_triggers_param_2];
	ld.param.u32 	%r18, [count_pixel_triggers_param_3];
	mov.u32 	%r1, %ctaid.x;
	setp.ge.s32 	%p1, %r1, %r18;
	@%p1 bra 	$L__BB1_13;
	mov.u32 	%r2, %tid.x;
	and.b32  	%r3, %r2, 31;
	setp.ge.s32 	%p2, %r2, %r17;
	mov.b32 	%r56, 0;
	@%p2 bra 	$L__BB1_6;
	add.s32 	%r4, %r17, -1;
	mov.u32 	%r5, %ntid.x;
	cvta.to.global.u64 	%rd1, %rd3;
	mul.lo.s32 	%r6, %r17, %r1;
	mov.b32 	%r56, 0;
	mov.u32 	%r54, %r2;
$L__BB1_3:
	setp.eq.s32 	%p3, %r54, 0;
	setp.ge.s32 	%p4, %r54, %r4;
	or.pred  	%p5, %p3, %p4;
	@%p5 bra 	$L__BB1_5;
	add.s32 	%r21, %r54, %r6;
	mul.wide.s32 	%rd4, %r21, 4;
	add.s64 	%rd5, %rd1, %rd4;
	ld.global.f32 	%f1, [%rd5];
	ld.global.f32 	%f3, [%rd5+-4];
	setp.lt.f32 	%p6, %f3, 0f3F000000;
	setp.gt.f32 	%p7, %f1, 0f3F000000;
	and.pred  	%p8, %p6, %p7;
	selp.u32 	%r22, 1, 0, %p8;
	add.s32 	%r56, %r56, %r22;
$L__BB1_5:
	add.s32 	%r54, %r54, %r5;
	setp.lt.s32 	%p9, %r54, %r17;
	@%p9 bra 	$L__BB1_3;
$L__BB1_6:
	shfl.sync.down.b32	%r23|%p10, %r56, 16, 31, -1;
	add.s32 	%r24, %r23, %r56;
	shfl.sync.down.b32	%r25|%p11, %r24, 8, 31, -1;
	add.s32 	%r26, %r25, %r24;
	shfl.sync.down.b32	%r27|%p12, %r26, 4, 31, -1;
	add.s32 	%r28, %r27, %r26;
	shfl.sync.down.b32	%r29|%p13, %r28, 2, 31, -1;
	add.s32 	%r30, %r29, %r28;
	shfl.sync.down.b32	%r31|%p14, %r30, 1, 31, -1;
	add.s32 	%r13, %r31, %r30;
	setp.ne.s32 	%p15, %r3, 0;
	@%p15 bra 	$L__BB1_8;
	shr.u32 	%r32, %r2, 3;
	and.b32  	%r33, %r32, 124;
	mov.u32 	%r34, _ZZ20count_pixel_triggersE9warp_sums;
	add.s32 	%r35, %r34, %r33;
	st.shared.u32 	[%r35], %r13;
$L__BB1_8:
	bar.sync 	0;
	setp.gt.u32 	%p16, %r2, 31;
	@%p16 bra 	$L__BB1_13;
	mov.u32 	%r37, %ntid.x;
	add.s32 	%r38, %r37, 31;
	shr.u32 	%r39, %r38, 5;
	setp.ge.u32 	%p17, %r3, %r39;
	mov.b32 	%r58, 0;
	@%p17 bra 	$L__BB1_11;
	shl.b32 	%r40, %r3, 2;
	mov.u32 	%r41, _ZZ20count_pixel_triggersE9warp_sums;
	add.s32 	%r42, %r41, %r40;
	ld.shared.u32 	%r58, [%r42];
$L__BB1_11:
	setp.ne.s32 	%p18, %r3, 0;
	shfl.sync.down.b32	%r43|%p19, %r58, 16, 31, -1;
	add.s32 	%r44, %r43, %r58;
	shfl.sync.down.b32	%r45|%p20, %r44, 8, 31, -1;
	add.s32 	%r46, %r45, %r44;
	shfl.sync.down.b32	%r47|%p21, %r46, 4, 31, -1;
	add.s32 	%r48, %r47, %r46;
	shfl.sync.down.b32	%r49|%p22, %r48, 2, 31, -1;
	add.s32 	%r50, %r49, %r48;
	shfl.sync.down.b32	%r51|%p23, %r50, 1, 31, -1;
	add.s32 	%r16, %r51, %r50;
	@%p18 bra 	$L__BB1_13;
	cvta.to.global.u64 	%rd6, %rd2;
	mul.wide.u32 	%rd7, %r1, 4;
	add.s64 	%rd8, %rd6, %rd7;
	ld.global.u32 	%r52, [%rd8];
	add.s32 	%r53, %r52, %r16;
	st.global.u32 	[%rd8], %r53;
$L__BB1_13:
	ret;

}
	// .globl	last_trigger_time_counter_from_camera_trigger
.visible .entry last_trigger_time_counter_from_camera_trigger(
	.param .u64 .ptr .align 1 last_trigger_time_counter_from_camera_trigger_param_0,
	.param .u64 .ptr .align 1 last_trigger_time_counter_from_camera_trigger_param_1,
	.param .u32 last_trigger_time_counter_from_camera_trigger_param_2,
	.param .u32 last_trigger_time_counter_from_camera_trigger_param_3,
	.param .u32 last_trigger_time_counter_from_camera_trigger_param_4,
	.param .u32 last_trigger_time_counter_from_camera_trigger_param_5,
	.param .u32 last_trigger_time_counter_from_camera_trigger_param_6
)
{
	.reg .pred 	%p<25>;
	.reg .b32 	%r<72>;
	.reg .b32 	%f<4>;
	.reg .b64 	%rd<13>;
	// demoted variable
	.shared .align 4 .b8 _ZZ45last_trigger_time_counter_from_camera_triggerE8warp_max[128];
	ld.param.u64 	%rd4, [last_trigger_time_counter_from_camera_trigger_param_0];
	ld.param.u64 	%rd3, [last_trigger_time_counter_from_camera_trigger_param_1];
	ld.param.u32 	%r19, [last_trigger_time_counter_from_camera_trigger_param_2];
	ld.param.u32 	%r20, [last_trigger_time_counter_from_camera_trigger_param_3];
	ld.param.u32 	%r21, [last_trigger_time_counter_from_camera_trigger_param_4];
	ld.param.u32 	%r22, [last_trigger_time_counter_from_camera_trigger_param_5];
	ld.param.u32 	%r23, [last_trigger_time_counter_from_camera_trigger_param_6];
	cvta.to.global.u64 	%rd1, %rd4;
	mov.u32 	%r1, %ctaid.x;
	setp.ge.s32 	%p1, %r1, %r23;
	@%p1 bra 	$L__BB2_17;
	mov.u32 	%r2, %tid.x;
	and.b32  	%r3, %r2, 31;
	add.s32 	%r25, %r20, %r19;
	min.s32 	%r4, %r25, %r22;
	setp.ge.s32 	%p2, %r2, %r4;
	mov.b32 	%r69, -1;
	@%p2 bra 	$L__BB2_6;
	mov.u32 	%r5, %ntid.x;
	cvta.to.global.u64 	%rd2, %rd3;
	mul.lo.s32 	%r6, %r22, %r1;
	mov.b32 	%r69, -1;
	mov.u32 	%r67, %r2;
$L__BB2_3:
	setp.eq.s32 	%p3, %r67, 0;
	@%p3 bra 	$L__BB2_5;
	add.s32 	%r27, %r67, %r6;
	mul.wide.s32 	%rd5, %r27, 4;
	add.s64 	%rd6, %rd2, %rd5;
	ld.global.f32 	%f1, [%rd6];
	ld.global.f32 	%f3, [%rd6+-4];
	setp.lt.f32 	%p4, %f3, 0f3F000000;
	setp.gt.f32 	%p5, %f1, 0f3F000000;
	max.s32 	%r28, %r67, %r69;
	selp.b32 	%r29, %r28, %r69, %p5;
	selp.b32 	%r69, %r29, %r69, %p4;
$L__BB2_5:
	add.s32 	%r67, %r67, %r5;
	setp.lt.s32 	%p6, %r67, %r4;
	@%p6 bra 	$L__BB2_3;
$L__BB2_6:
	shfl.sync.down.b32	%r30|%p7, %r69, 16, 31, -1;
	max.s32 	%r31, %r30, %r69;
	shfl.sync.down.b32	%r32|%p8, %r31, 8, 31, -1;
	max.s32 	%r33, %r32, %r31;
	shfl.sync.down.b32	%r34|%p9, %r33, 4, 31, -1;
	max.s32 	%r35, %r34, %r33;
	shfl.sync.down.b32	%r36|%p10, %r35, 2, 31, -1;
	max.s32 	%r37, %r36, %r35;
	shfl.sync.down.b32	%r38|%p11, %r37, 1, 31, -1;
	max.s32 	%r13, %r38, %r37;
	setp.ne.s32 	%p12, %r3, 0;
	@%p12 bra 	$L__BB2_8;
	shr.u32 	%r39, %r2, 3;
	and.b32  	%r40, %r39, 124;
	mov.u32 	%r41, _ZZ45last_trigger_time_counter_from_camera_triggerE8warp_max;
	add.s32 	%r42, %r41, %r40;
	st.shared.u32 	[%r42], %r13;
$L__BB2_8:
	bar.sync 	0;
	setp.gt.u32 	%p13, %r2, 31;
	@%p13 bra 	$L__BB2_17;
	mov.u32 	%r44, %ntid.x;
	add.s32 	%r45, %r44, 31;
	shr.u32 	%r46, %r45, 5;
	setp.ge.u32 	%p14, %r3, %r46;
	mov.b32 	%r71, -1;
	@%p14 bra 	$L__BB2_11;
	shl.b32 	%r47, %r3, 2;
	mov.u32 	%r48, _ZZ45last_trigger_time_counter_from_camera_triggerE8warp_max;
	add.s32 	%r49, %r48, %r47;
	ld.shared.u32 	%r71, [%r49];
$L__BB2_11:
	setp.ne.s32 	%p15, %r3, 0;
	shfl.sync.down.b32	%r50|%p16, %r71, 16, 31, -1;
	max.s32 	%r51, %r50, %r71;
	shfl.sync.down.b32	%r52|%p17, %r51, 8, 31, -1;
	max.s32 	%r53, %r52, %r51;
	shfl.sync.down.b32	%r54|%p18, %r53, 4, 31, -1;
	max.s32 	%r55, %r54, %r53;
	shfl.sync.down.b32	%r56|%p19, %r55, 2, 31, -1;
	max.s32 	%r57, %r56, %r55;
	shfl.sync.down.b32	%r58|%p20, %r57, 1, 31, -1;
	max.s32 	%r16, %r58, %r57;
	@%p15 bra 	$L__BB2_17;
	setp.lt.s32 	%p21, %r16, 0;
	@%p21 bra 	$L__BB2_16;
	add.s32 	%r60, %r21, -1;
	mov.b32 	%r61, 1;
	shl.b32 	%r17, %r61, %r60;
	sub.s32 	%r18, %r16, %r19;
	neg.s32 	%r62, %r17;
	setp.ge.s32 	%p22, %r18, %r62;
	setp.lt.s32 	%p23, %r18, %r17;
	and.pred  	%p24, %p22, %p23;
	@%p24 bra 	$L__BB2_15;
	mov.b32 	%r64, -1;
	shl.b32 	%r65, %r64, %r21;
	not.b32 	%r66, %r65;
	mul.wide.u32 	%rd11, %r1, 4;
	add.s64 	%rd12, %rd1, %rd11;
	st.global.u32 	[%rd12], %r66;
	bra.uni 	$L__BB2_17;
$L__BB2_15:
	add.s32 	%r63, %r18, %r17;
	mul.wide.u32 	%rd9, %r1, 4;
	add.s64 	%rd10, %rd1, %rd9;
	st.global.u32 	[%rd10], %r63;
	bra.uni 	$L__BB2_17;
$L__BB2_16:
	mul.wide.u32 	%rd7, %r1, 4;
	add.s64 	%rd8, %rd1, %rd7;
	mov.b32 	%r59, 0;
	st.global.u32 	[%rd8], %r59;
$L__BB2_17:
	ret;

}


// ===== COMPILED SASS (sm_100) =====

	.target	sm_100

	.elftype	@"ET_EXEC"


//--------------------- .note.nv.tkinfo           --------------------------
	.section	.note.nv.tkinfo,"",@"SHT_NOTE"
	.sectionflags	@"SHF_NOTE_NV_TKINFO"
	.tkinfo
        /*0018*/ 	.word	0x00000002
        /*0030*/ 	.string	""
        /*0030*/ 	.string	"ptxas"
        /*0030*/ 	.string	"Cuda compilation tools, release 13.0, V13.0.88"
        /*0030*/ 	.string	"Build cuda_13.0.r13.0/compiler.36424714_0"
        /*0030*/ 	.string	"-arch sm_100 -m 64 "



//--------------------- .note.nv.cuinfo           --------------------------
	.section	.note.nv.cuinfo,"",@"SHT_NOTE"
	.sectionflags	@"SHF_NOTE_NV_CUINFO"
        /*0018*/ 	.short	0x0002
        /*001a*/ 	.short	0x0064
        /*001c*/ 	.short	0x0082
	.zero		2


//--------------------- .nv.info                  --------------------------
	.section	.nv.info,"",@"SHT_CUDA_INFO"
	.align	4


	//----- nvinfo : EIATTR_REGCOUNT
	.align		4
        /*0000*/ 	.byte	0x04, 0x2f
        /*0002*/ 	.short	(.L_1 - .L_0)
	.align		4
.L_0:
        /*0004*/ 	.word	index@(ideal_discriminator)
        /*0008*/ 	.word	0x00000013


	//----- nvinfo : EIATTR_FRAME_SIZE
	.align		4
.L_1:
        /*000c*/ 	.byte	0x04, 0x11
        /*000e*/ 	.short	(.L_3 - .L_2)
	.align		4
.L_2:
        /*0010*/ 	.word	index@(ideal_discriminator)
        /*0014*/ 	.word	0x00000000


	//----- nvinfo : EIATTR_REGCOUNT
	.align		4
.L_3:
        /*0018*/ 	.byte	0x04, 0x2f
        /*001a*/ 	.short	(.L_5 - .L_4)
	.align		4
.L_4:
        /*001c*/ 	.word	index@(count_pixel_triggers)
        /*0020*/ 	.word	0x00000010


	//----- nvinfo : EIATTR_FRAME_SIZE
	.align		4
.L_5:
        /*0024*/ 	.byte	0x04, 0x11
        /*0026*/ 	.short	(.L_7 - .L_6)
	.align		4
.L_6:
        /*0028*/ 	.word	index@(count_pixel_triggers)
        /*002c*/ 	.word	0x00000000


	//----- nvinfo : EIATTR_REGCOUNT
	.align		4
.L_7:
        /*0030*/ 	.byte	0x04, 0x2f
        /*0032*/ 	.short	(.L_9 - .L_8)
	.align		4
.L_8:
        /*0034*/ 	.word	index@(last_trigger_time_counter_from_camera_trigger)
        /*0038*/ 	.word	0x00000010


	//----- nvinfo : EIATTR_FRAME_SIZE
	.align		4
.L_9:
        /*003c*/ 	.byte	0x04, 0x11
        /*003e*/ 	.short	(.L_11 - .L_10)
	.align		4
.L_10:
        /*0040*/ 	.word	index@(last_trigger_time_counter_from_camera_trigger)
        /*0044*/ 	.word	0x00000000


	//----- nvinfo : EIATTR_MIN_STACK_SIZE
	.align		4
.L_11:
        /*0048*/ 	.byte	0x04, 0x12
        /*004a*/ 	.short	(.L_13 - .L_12)
	.align		4
.L_12:
        /*004c*/ 	.word	index@(last_trigger_time_counter_from_camera_trigger)
        /*0050*/ 	.word	0x00000000


	//----- nvinfo : EIATTR_MIN_STACK_SIZE
	.align		4
.L_13:
        /*0054*/ 	.byte	0x04, 0x12
        /*0056*/ 	.short	(.L_15 - .L_14)
	.align		4
.L_14:
        /*0058*/ 	.word	index@(count_pixel_triggers)
        /*005c*/ 	.word	0x00000000


	//----- nvinfo : EIATTR_MIN_STACK_SIZE
	.align		4
.L_15:
        /*0060*/ 	.byte	0x04, 0x12
        /*0062*/ 	.short	(.L_17 - .L_16)
	.align		4
.L_16:
        /*0064*/ 	.word	index@(ideal_discriminator)
        /*0068*/ 	.word	0x00000000
.L_17:


//--------------------- .nv.compat                --------------------------
	.section	.nv.compat,"",@"SHT_CUDA_COMPAT_INFO"
	.align	4
        /*0000*/ 	.byte	0x02, 0x09, 0x00, 0x00, 0x02, 0x02, 0x01, 0x00, 0x02, 0x05, 0x05, 0x00, 0x03, 0x07, 0x01, 0x01
        /*0010*/ 	.byte	0x02, 0x03, 0x00, 0x00, 0x02, 0x06, 0x01, 0x00, 0x04, 0x0b, 0x08, 0x00, 0x01, 0x00, 0x00, 0x00
        /*0020*/ 	.byte	0x00, 0x00, 0x00, 0x00


//--------------------- .nv.info.last_trigger_time_counter_from_camera_trigger --------------------------
	.section	.nv.info.last_trigger_time_counter_from_camera_trigger,"",@"SHT_CUDA_INFO"
	.sectionflags	@""
	.align	4


	//----- nvinfo : EIATTR_CUDA_API_VERSION
	.align		4
        /*0000*/ 	.byte	0x04, 0x37
        /*0002*/ 	.short	(.L_19 - .L_18)
.L_18:
        /*0004*/ 	.word	0x00000082


	//----- nvinfo : EIATTR_KPARAM_INFO
	.align		4
.L_19:
        /*0008*/ 	.byte	0x04, 0x17
        /*000a*/ 	.short	(.L_21 - .L_20)
.L_20:
        /*000c*/ 	.word	0x00000000
        /*0010*/ 	.short	0x0006
        /*0012*/ 	.short	0x0020
        /*0014*/ 	.byte	0x00, 0xf0, 0x11, 0x00


	//----- nvinfo : EIATTR_KPARAM_INFO
	.align		4
.L_21:
        /*0018*/ 	.byte	0x04, 0x17
        /*001a*/ 	.short	(.L_23 - .L_22)
.L_22:
        /*001c*/ 	.word	0x00000000
        /*0020*/ 	.short	0x0005
        /*0022*/ 	.short	0x001c
        /*0024*/ 	.byte	0x00, 0xf0, 0x11, 0x00


	//----- nvinfo : EIATTR_KPARAM_INFO
	.align		4
.L_23:
        /*0028*/ 	.byte	0x04, 0x17
        /*002a*/ 	.short	(.L_25 - .L_24)
.L_24:
        /*002c*/ 	.word	0x00000000
        /*0030*/ 	.short	0x0004
        /*0032*/ 	.short	0x0018
        /*0034*/ 	.byte	0x00, 0xf0, 0x11, 0x00


	//----- nvinfo : EIATTR_KPARAM_INFO
	.align		4
.L_25:
        /*0038*/ 	.byte	0x04, 0x17
        /*003a*/ 	.short	(.L_27 - .L_26)
.L_26:
        /*003c*/ 	.word	0x00000000
        /*0040*/ 	.short	0x0003
        /*0042*/ 	.short	0x0014
        /*0044*/ 	.byte	0x00, 0xf0, 0x11, 0x00


	//----- nvinfo : EIATTR_KPARAM_INFO
	.align		4
.L_27:
        /*0048*/ 	.byte	0x04, 0x17
        /*004a*/ 	.short	(.L_29 - .L_28)
.L_28:
        /*004c*/ 	.word	0x00000000
        /*0050*/ 	.short	0x0002
        /*0052*/ 	.short	0x0010
        /*0054*/ 	.byte	0x00, 0xf0, 0x11, 0x00


	//----- nvinfo : EIATTR_KPARAM_INFO
	.align		4
.L_29:
        /*0058*/ 	.byte	0x04, 0x17
        /*005a*/ 	.short	(.L_31 - .L_30)
.L_30:
        /*005c*/ 	.word	0x00000000
        /*0060*/ 	.short	0x0001
        /*0062*/ 	.short	0x0008
        /*0064*/ 	.byte	0x00, 0xf5, 0x21, 0x00


	//----- nvinfo : EIATTR_KPARAM_INFO
	.align		4
.L_31:
        /*0068*/ 	.byte	0x04, 0x17
        /*006a*/ 	.short	(.L_33 - .L_32)
.L_32:
        /*006c*/ 	.word	0x00000000
        /*0070*/ 	.short	0x0000
        /*0072*/ 	.short	0x0000
        /*0074*/ 	.byte	0x00, 0xf5, 0x21, 0x00


	//----- nvinfo : EIATTR_SPARSE_MMA_MASK
	.align		4
.L_33:
        /*0078*/ 	.byte	0x03, 0x50
        /*007a*/ 	.short	0x0000


	//----- nvinfo : EIATTR_MAXREG_COUNT
	.align		4
        /*007c*/ 	.byte	0x03, 0x1b
        /*007e*/ 	.short	0x00ff


	//----- nvinfo : EIATTR_NUM_BARRIERS
	.align		4
        /*0080*/ 	.byte	0x02, 0x4c
        /*0082*/ 	.byte	0x01
	.zero		1


	//----- nvinfo : EIATTR_MERCURY_ISA_VERSION
	.align		4
        /*0084*/ 	.byte	0x03, 0x5f
        /*0086*/ 	.short	0x0101


	//----- nvinfo : EIATTR_COOP_GROUP_MASK_REGIDS
	.align		4
        /*0088*/ 	.byte	0x04, 0x29
        /*008a*/ 	.short	(.L_35 - .L_34)


	//   ....[0]....
.L_34:
        /*008c*/ 	.word	0xffffffff


	//   ....[1]....
        /*0090*/ 	.word	0xffffffff


	//   ....[2]....
        /*0094*/ 	.word	0xffffffff


	//   ....[3]....
        /*0098*/ 	.word	0xffffffff


	//   ....[4]....
        /*009c*/ 	.word	0xffffffff


	//   ....[5]....
        /*00a0*/ 	.word	0xffffffff


	//   ....[6]....
        /*00a4*/ 	.word	0xffffffff


	//   ....[7]....
        /*00a8*/ 	.word	0xffffffff


	//   ....[8]....
        /*00ac*/ 	.word	0xffffffff


	//   ....[9]....
        /*00b0*/ 	.word	0xffffffff


	//----- nvinfo : EIATTR_COOP_GROUP_INSTR_OFFSETS
	.align		4
.L_35:
        /*00b4*/ 	.byte	0x04, 0x28
        /*00b6*/ 	.short	(.L_37 - .L_36)


	//   ....[0]....
.L_36:
        /*00b8*/ 	.word	0x00000240


	//   ....[1]....
        /*00bc*/ 	.word	0x000002b0


	//   ....[2]....
        /*00c0*/ 	.word	0x00000300


	//   ....[3]....
        /*00c4*/ 	.word	0x00000320


	//   ....[4]....
        /*00c8*/ 	.word	0x00000340


	//   ....[5]....
        /*00cc*/ 	.word	0x00000430


	//   ....[6]....
        /*00d0*/ 	.word	0x00000450


	//   ....[7]....
        /*00d4*/ 	.word	0x00000470


	//   ....[8]....
        /*00d8*/ 	.word	0x00000490


	//   ....[9]....
        /*00dc*/ 	.word	0x000004b0


	//----- nvinfo : EIATTR_VRC_CTA_INIT_COUNT
	.align		4
.L_37:
        /*00e0*/ 	.byte	0x02, 0x4a
	.zero		1
	.zero		1


	//----- nvinfo : EIATTR_EXIT_INSTR_OFFSETS
	.align		4
        /*00e4*/ 	.byte	0x04, 0x1c
        /*00e6*/ 	.short	(.L_39 - .L_38)


	//   ....[0]....
.L_38:
        /*00e8*/ 	.word	0x00000040


	//   ....[1]....
        /*00ec*/ 	.word	0x00000380


	//   ....[2]....
        /*00f0*/ 	.word	0x000004d0


	//   ....[3]....
        /*00f4*/ 	.word	0x000005f0


	//   ....[4]....
        /*00f8*/ 	.word	0x00000640


	//   ....[5]....
        /*00fc*/ 	.word	0x00000680


	//----- nvinfo : EIATTR_CRS_STACK_SIZE
	.align		4
.L_39:
        /*0100*/ 	.byte	0x04, 0x1e
        /*0102*/ 	.short	(.L_41 - .L_40)
.L_40:
        /*0104*/ 	.word	0x00000000


	//----- nvinfo : EIATTR_CBANK_PARAM_SIZE
	.align		4
.L_41:
        /*0108*/ 	.byte	0x03, 0x19
        /*010a*/ 	.short	0x0024


	//----- nvinfo : EIATTR_PARAM_CBANK
	.align		4
        /*010c*/ 	.byte	0x04, 0x0a
        /*010e*/ 	.short	(.L_43 - .L_42)
	.align		4
.L_42:
        /*0110*/ 	.word	index@(.nv.constant0.last_trigger_time_counter_from_camera_trigger)
        /*0114*/ 	.short	0x0380
        /*0116*/ 	.short	0x0024


	//----- nvinfo : EIATTR_SW_WAR
	.align		4
.L_43:
        /*0118*/ 	.byte	0x04, 0x36
        /*011a*/ 	.short	(.L_45 - .L_44)
.L_44:
        /*011c*/ 	.word	0x00000008
.L_45:


//--------------------- .nv.info.count_pixel_triggers --------------------------
	.section	.nv.info.count_pixel_triggers,"",@"SHT_CUDA_INFO"
	.sectionflags	@""
	.align	4


	//----- nvinfo : EIATTR_CUDA_API_VERSION
	.align		4
        /*0000*/ 	.byte	0x04, 0x37
        /*0002*/ 	.short	(.L_47 - .L_46)
.L_46:
        /*0004*/ 	.word	0x00000082


	//----- nvinfo : EIATTR_KPARAM_INFO
	.align		4
.L_47:
        /*0008*/ 	.byte	0x04, 0x17
        /*000a*/ 	.short	(.L_49 - .L_48)
.L_48:
        /*000c*/ 	.word	0x00000000
        /*0010*/ 	.short	0x0003
        /*0012*/ 	.short	0x0014
        /*0014*/ 	.byte	0x00, 0xf0, 0x11, 0x00


	//----- nvinfo : EIATTR_KPARAM_INFO
	.align		4
.L_49:
        /*0018*/ 	.byte	0x04, 0x17
        /*001a*/ 	.short	(.L_51 - .L_50)
.L_50:
        /*001c*/ 	.word	0x00000000
        /*0020*/ 	.short	0x0002
        /*0022*/ 	.short	0x0010
        /*0024*/ 	.byte	0x00, 0xf0, 0x11, 0x00


	//----- nvinfo : EIATTR_KPARAM_INFO
	.align		4
.L_51:
        /*0028*/ 	.byte	0x04, 0x17
        /*002a*/ 	.short	(.L_53 - .L_52)
.L_52:
        /*002c*/ 	.word	0x00000000
        /*0030*/ 	.short	0x0001
        /*0032*/ 	.short	0x0008
        /*0034*/ 	.byte	0x00, 0xf5, 0x21, 0x00


	//----- nvinfo : EIATTR_KPARAM_INFO
	.align		4
.L_53:
        /*0038*/ 	.byte	0x04, 0x17
        /*003a*/ 	.short	(.L_55 - .L_54)
.L_54:
        /*003c*/ 	.word	0x00000000
        /*0040*/ 	.short	0x0000
        /*0042*/ 	.short	0x0000
        /*0044*/ 	.byte	0x00, 0xf5, 0x21, 0x00


	//----- nvinfo : EIATTR_SPARSE_MMA_MASK
	.align		4
.L_55:
        /*0048*/ 	.byte	0x03, 0x50
        /*004a*/ 	.short	0x0000


	//----- nvinfo : EIATTR_MAXREG_COUNT
	.align		4
        /*004c*/ 	.byte	0x03, 0x1b
        /*004e*/ 	.short	0x00ff


	//----- nvinfo : EIATTR_NUM_BARRIERS
	.align		4
        /*0050*/ 	.byte	0x02, 0x4c
        /*0052*/ 	.byte	0x01
	.zero		1


	//----- nvinfo : EIATTR_MERCURY_ISA_VERSION
	.align		4
        /*0054*/ 	.byte	0x03, 0x5f
        /*0056*/ 	.short	0x0101


	//----- nvinfo : EIATTR_COOP_GROUP_MASK_REGIDS
	.align		4
        /*0058*/ 	.byte	0x04, 0x29
        /*005a*/ 	.short	(.L_57 - .L_56)


	//   ....[0]....
.L_56:
        /*005c*/ 	.word	0xffffffff


	//   ....[1]....
        /*0060*/ 	.word	0xffffffff


	//   ....[2]....
        /*0064*/ 	.word	0xffffffff


	//   ....[3]....
        /*0068*/ 	.word	0xffffffff


	//   ....[4]....
        /*006c*/ 	.word	0xffffffff


	//   ....[5]....
        /*0070*/ 	.word	0xffffffff


	//   ....[6]....
        /*0074*/ 	.word	0xffffffff


	//   ....[7]....
        /*0078*/ 	.word	0xffffffff


	//   ....[8]....
        /*007c*/ 	.word	0xffffffff


	//   ....[9]....
        /*0080*/ 	.word	0xffffffff


	//----- nvinfo : EIATTR_COOP_GROUP_INSTR_OFFSETS
	.align		4
.L_57:
        /*0084*/ 	.byte	0x04, 0x28
        /*0086*/ 	.short	(.L_59 - .L_58)


	//   ....[0]....
.L_58:
        /*0088*/ 	.word	0x00000250


	//   ....[1]....
        /*008c*/ 	.word	0x000002c0


	//   ....[2]....
        /*0090*/ 	.word	0x00000300


	//   ....[3]....
        /*0094*/ 	.word	0x00000330


	//   ....[4]....
        /*0098*/ 	.word	0x00000350


	//   ....[5]....
        /*009c*/ 	.word	0x00000440


	//   ....[6]....
        /*00a0*/ 	.word	0x00000460


	//   ....[7]....
        /*00a4*/ 	.word	0x00000480


	//   ....[8]....
        /*00a8*/ 	.word	0x000004a0


	//   ....[9]....
        /*00ac*/ 	.word	0x000004c0


	//----- nvinfo : EIATTR_VRC_CTA_INIT_COUNT
	.align		4
.L_59:
        /*00b0*/ 	.byte	0x02, 0x4a
	.zero		1
	.zero		1


	//----- nvinfo : EIATTR_EXIT_INSTR_OFFSETS
	.align		4
        /*00b4*/ 	.byte	0x04, 0x1c
        /*00b6*/ 	.short	(.L_61 - .L_60)


	//   ....[0]....
.L_60:
        /*00b8*/ 	.word	0x00000040


	//   ....[1]....
        /*00bc*/ 	.word	0x00000390


	//   ....[2]....
        /*00c0*/ 	.word	0x000004d0


	//   ....[3]....
        /*00c4*/ 	.word	0x00000530


	//----- nvinfo : EIATTR_CRS_STACK_SIZE
	.align		4
.L_61:
        /*00c8*/ 	.byte	0x04, 0x1e
        /*00ca*/ 	.short	(.L_63 - .L_62)
.L_62:
        /*00cc*/ 	.word	0x00000000


	//----- nvinfo : EIATTR_CBANK_PARAM_SIZE
	.align		4
.L_63:
        /*00d0*/ 	.byte	0x03, 0x19
        /*00d2*/ 	.short	0x0018


	//----- nvinfo : EIATTR_PARAM_CBANK
	.align		4
        /*00d4*/ 	.byte	0x04, 0x0a
        /*00d6*/ 	.short	(.L_65 - .L_64)
	.align		4
.L_64:
        /*00d8*/ 	.word	index@(.nv.constant0.count_pixel_triggers)
        /*00dc*/ 	.short	0x0380
        /*00de*/ 	.short	0x0018


	//----- nvinfo : EIATTR_SW_WAR
	.align		4
.L_65:
        /*00e0*/ 	.byte	0x04, 0x36
        /*00e2*/ 	.short	(.L_67 - .L_66)
.L_66:
        /*00e4*/ 	.word	0x00000008
.L_67:


//--------------------- .nv.info.ideal_discriminator --------------------------
	.section	.nv.info.ideal_discriminator,"",@"SHT_CUDA_INFO"
	.sectionflags	@""
	.align	4


	//----- nvinfo : EIATTR_CUDA_API_VERSION
	.align		4
        /*0000*/ 	.byte	0x04, 0x37
        /*0002*/ 	.short	(.L_69 - .L_68)
.L_68:
        /*0004*/ 	.word	0x00000082


	//----- nvinfo : EIATTR_KPARAM_INFO
	.align		4
.L_69:
        /*0008*/ 	.byte	0x04, 0x17
        /*000a*/ 	.short	(.L_71 - .L_70)
.L_70:
        /*000c*/ 	.word	0x00000000
        /*0010*/ 	.short	0x0007
        /*0012*/ 	.short	0x0034
        /*0014*/ 	.byte	0x00, 0xf0, 0x11, 0x00


	//----- nvinfo : EIATTR_KPARAM_INFO
	.align		4
.L_71:
        /*0018*/ 	.byte	0x04, 0x17
        /*001a*/ 	.short	(.L_73 - .L_72)
.L_72:
        /*001c*/ 	.word	0x00000000
        /*0020*/ 	.short	0x0006
        /*0022*/ 	.short	0x0030
        /*0024*/ 	.byte	0x00, 0xf0, 0x11, 0x00


	//----- nvinfo : EIATTR_KPARAM_INFO
	.align		4
.L_73:
        /*0028*/ 	.byte	0x04, 0x17
        /*002a*/ 	.short	(.L_75 - .L_74)
.L_74:
        /*002c*/ 	.word	0x00000000
        /*0030*/ 	.short	0x0005
        /*0032*/ 	.short	0x0028
        /*0034*/ 	.byte	0x00, 0xf5, 0x21, 0x00


	//----- nvinfo : EIATTR_KPARAM_INFO
	.align		4
.L_75:
        /*0038*/ 	.byte	0x04, 0x17
        /*003a*/ 	.short	(.L_77 - .L_76)
.L_76:
        /*003c*/ 	.word	0x00000000
        /*0040*/ 	.short	0x0004
        /*0042*/ 	.short	0x0020
        /*0044*/ 	.byte	0x00, 0xf0, 0x11, 0x00


	//----- nvinfo : EIATTR_KPARAM_INFO
	.align		4
.L_77:
        /*0048*/ 	.byte	0x04, 0x17
        /*004a*/ 	.short	(.L_79 - .L_78)
.L_78:
        /*004c*/ 	.word	0x00000000
        /*0050*/ 	.short	0x0003
        /*0052*/ 	.short	0x0018
        /*0054*/ 	.byte	0x00, 0xf5, 0x21, 0x00


	//----- nvinfo : EIATTR_KPARAM_INFO
	.align		4
.L_79:
        /*0058*/ 	.byte	0x04, 0x17
        /*005a*/ 	.short	(.L_81 - .L_80)
.L_80:
        /*005c*/ 	.word	0x00000000
        /*0060*/ 	.short	0x0002
        /*0062*/ 	.short	0x0010
        /*0064*/ 	.byte	0x00, 0xf5, 0x21, 0x00


	//----- nvinfo : EIATTR_KPARAM_INFO
	.align		4
.L_81:
        /*0068*/ 	.byte	0x04, 0x17
        /*006a*/ 	.short	(.L_83 - .L_82)
.L_82:
        /*006c*/ 	.word	0x00000000
        /*0070*/ 	.short	0x0001
        /*0072*/ 	.short	0x0008
        /*0074*/ 	.byte	0x00, 0xf5, 0x21, 0x00


	//----- nvinfo : EIATTR_KPARAM_INFO
	.align		4
.L_83:
        /*0078*/ 	.byte	0x04, 0x17
        /*007a*/ 	.short	(.L_85 - .L_84)
.L_84:
        /*007c*/ 	.word	0x00000000
        /*0080*/ 	.short	0x0000
        /*0082*/ 	.short	0x0000
        /*0084*/ 	.byte	0x00, 0xf5, 0x21, 0x00


	//----- nvinfo : EIATTR_SPARSE_MMA_MASK
	.align		4
.L_85:
        /*0088*/ 	.byte	0x03, 0x50
        /*008a*/ 	.short	0x0000


	//----- nvinfo : EIATTR_MAXREG_COUNT
	.align		4
        /*008c*/ 	.byte	0x03, 0x1b
        /*008e*/ 	.short	0x00ff


	//----- nvinfo : EIATTR_NUM_BARRIERS
	.align		4
        /*0090*/ 	.byte	0x02, 0x4c
        /*0092*/ 	.byte	0x01
	.zero		1


	//----- nvinfo : EIATTR_MERCURY_ISA_VERSION
	.align		4
        /*0094*/ 	.byte	0x03, 0x5f
        /*0096*/ 	.short	0x0101


	//----- nvinfo : EIATTR_VRC_CTA_INIT_COUNT
	.align		4
        /*0098*/ 	.byte	0x02, 0x4a
	.zero		1
	.zero		1


	//----- nvinfo : EIATTR_EXIT_INSTR_OFFSETS
	.align		4
        /*009c*/ 	.byte	0x04, 0x1c
        /*009e*/ 	.short	(.L_87 - .L_86)


	//   ....[0]....
.L_86:
        /*00a0*/ 	.word	0x00000040


	//   ....[1]....
        /*00a4*/ 	.word	0x00000970


	//   ....[2]....
        /*00a8*/ 	.word	0x00000a50


	//----- nvinfo : EIATTR_CRS_STACK_SIZE
	.align		4
.L_87:
        /*00ac*/ 	.byte	0x04, 0x1e
        /*00ae*/ 	.short	(.L_89 - .L_88)
.L_88:
        /*00b0*/ 	.word	0x00000000


	//----- nvinfo : EIATTR_CBANK_PARAM_SIZE
	.align		4
.L_89:
        /*00b4*/ 	.byte	0x03, 0x19
        /*00b6*/ 	.short	0x0038


	//----- nvinfo : EIATTR_PARAM_CBANK
	.align		4
        /*00b8*/ 	.byte	0x04, 0x0a
        /*00ba*/ 	.short	(.L_91 - .L_90)
	.align		4
.L_90:
        /*00bc*/ 	.word	index@(.nv.constant0.ideal_discriminator)
        /*00c0*/ 	.short	0x0380
        /*00c2*/ 	.short	0x0038


	//----- nvinfo : EIATTR_SW_WAR
	.align		4
.L_91:
        /*00c4*/ 	.byte	0x04, 0x36
        /*00c6*/ 	.short	(.L_93 - .L_92)
.L_92:
        /*00c8*/ 	.word	0x00000008
.L_93:


//--------------------- .nv.callgraph             --------------------------
	.section	.nv.callgraph,"",@"SHT_CUDA_CALLGRAPH"
	.align	4
	.sectionentsize	8
	.align		4
        /*0000*/ 	.word	0x00000000
	.align		4
        /*0004*/ 	.word	0xffffffff
	.align		4
        /*0008*/ 	.word	0x00000000
	.align		4
        /*000c*/ 	.word	0xfffffffe
	.align		4
        /*0010*/ 	.word	0x00000000
	.align		4
        /*0014*/ 	.word	0xfffffffd
	.align		4
        /*0018*/ 	.word	0x00000000
	.align		4
        /*001c*/ 	.word	0xfffffffc


//--------------------- .text.last_trigger_time_counter_from_camera_trigger --------------------------
	.section	.text.last_trigger_time_counter_from_camera_trigger,"ax",@progbits
	.align	128
        .global         last_trigger_time_counter_from_camera_trigger
        .type           last_trigger_time_counter_from_camera_trigger,@function
        .size           last_trigger_time_counter_from_camera_trigger,(.L_x_27 - last_trigger_time_counter_from_camera_trigger)
        .other          last_trigger_time_counter_from_camera_trigger,@"STO_CUDA_ENTRY STV_DEFAULT"
last_trigger_time_counter_from_camera_trigger:
.text.last_trigger_time_counter_from_camera_trigger:
[----:B------:R-:W-:Y:S01]  /*0000*/  LDC R1, c[0x0][0x37c] ;  /* 0x0000df00ff017b82 */ /* 0x000fe20000000800 */
[----:B------:R-:W0:Y:S01]  /*0010*/  S2R R0, SR_CTAID.X ;  /* 0x0000000000007919 */ /* 0x000e220000002500 */
[----:B------:R-:W0:Y:S02]  /*0020*/  LDCU UR4, c[0x0][0x3a0] ;  /* 0x00007400ff0477ac */ /* 0x000e240008000800 */
[----:B0-----:R-:W-:-:S13]  /*0030*/  ISETP.GE.AND P0, PT, R0, UR4, PT ;  /* 0x0000000400007c0c */ /* 0x001fda000bf06270 */
[----:B------:R-:W-:Y:S05]  /*0040*/  @P0 EXIT ;  /* 0x000000000000094d */ /* 0x000fea0003800000 */
[----:B------:R-:W0:Y:S01]  /*0050*/  S2R R3, SR_TID.X ;  /* 0x0000000000037919 */ /* 0x000e220000002100 */
[----:B------:R-:W1:Y:S01]  /*0060*/  LDC.64 R8, c[0x0][0x390] ;  /* 0x0000e400ff087b82 */ /* 0x000e620000000a00 */
[----:B------:R-:W1:Y:S01]  /*0070*/  LDCU UR4, c[0x0][0x39c] ;  /* 0x00007380ff0477ac */ /* 0x000e620008000800 */
[----:B------:R-:W-:Y:S01]  /*0080*/  BSSY.RECONVERGENT B0, `(.L_x_0) ;  /* 0x000001b000007945 */ /* 0x000fe20003800200 */
[----:B------:R-:W2:Y:S01]  /*0090*/  LDCU.64 UR6, c[0x0][0x358] ;  /* 0x00006b00ff0677ac */ /* 0x000ea20008000a00 */
[----:B------:R-:W3:Y:S01]  /*00a0*/  LDCU UR5, c[0x0][0x39c] ;  /* 0x00007380ff0577ac */ /* 0x000ee20008000800 */
[----:B-1----:R-:W-:Y:S01]  /*00b0*/  VIADDMNMX R8, R9, R8, UR4, PT ;  /* 0x0000000409087e46 */ /* 0x002fe2000b800108 */
[----:B------:R-:W-:-:S03]  /*00c0*/  IMAD.MOV.U32 R9, RZ, RZ, -0x1 ;  /* 0xffffffffff097424 */ /* 0x000fc600078e00ff */
[C---:B0-----:R-:W-:Y:S02]  /*00d0*/  ISETP.GE.AND P0, PT, R3.reuse, R8, PT ;  /* 0x000000080300720c */ /* 0x041fe40003f06270 */
[----:B------:R-:W-:-:S11]  /*00e0*/  LOP3.LUT R2, R3, 0x1f, RZ, 0xc0, !PT ;  /* 0x0000001f03027812 */ /* 0x000fd600078ec0ff */
[----:B--23--:R-:W-:Y:S05]  /*00f0*/  @P0 BRA `(.L_x_1) ;  /* 0x00000000004c0947 */ /* 0x00cfea0003800000 */
[----:B------:R-:W0:Y:S01]  /*0100*/  LDC R12, c[0x0][0x360] ;  /* 0x0000d800ff0c7b82 */ /* 0x000e220000000800 */
[----:B------:R-:W-:Y:S02]  /*0110*/  IMAD.MOV.U32 R9, RZ, RZ, -0x1 ;  /* 0xffffffffff097424 */ /* 0x000fe400078e00ff */
[----:B------:R-:W-:-:S05]  /*0120*/  IMAD.MOV.U32 R11, RZ, RZ, R3 ;  /* 0x000000ffff0b7224 */ /* 0x000fca00078e0003 */
[----:B------:R-:W1:Y:S02]  /*0130*/  LDC.64 R6, c[0x0][0x388] ;  /* 0x0000e200ff067b82 */ /* 0x000e640000000a00 */
.L_x_4:
[----:B------:R-:W-:Y:S01]  /*0140*/  ISETP.NE.AND P0, PT, R11, RZ, PT ;  /* 0x000000ff0b00720c */ /* 0x000fe20003f05270 */
[----:B------:R-:W-:-:S12]  /*0150*/  BSSY.RECONVERGENT B1, `(.L_x_2) ;  /* 0x000000a000017945 */ /* 0x000fd80003800200 */
[----:B------:R-:W-:Y:S05]  /*0160*/  @!P0 BRA `(.L_x_3) ;  /* 0x0000000000208947 */ /* 0x000fea0003800000 */
[----:B------:R-:W-:-:S04]  /*0170*/  IMAD R5, R0, UR5, R11 ;  /* 0x0000000500057c24 */ /* 0x000fc8000f8e020b */
[----:B-1----:R-:W-:-:S05]  /*0180*/  IMAD.WIDE R4, R5, 0x4, R6 ;  /* 0x0000000405047825 */ /* 0x002fca00078e0206 */
[----:B------:R-:W2:Y:S04]  /*0190*/  LDG.E R13, desc[UR6][R4.64+-0x4] ;  /* 0xfffffc06040d7981 */ /* 0x000ea8000c1e1900 */
[----:B------:R-:W3:Y:S01]  /*01a0*/  LDG.E R10, desc[UR6][R4.64] ;  /* 0x00000006040a7981 */ /* 0x000ee2000c1e1900 */
[----:B--2---:R-:W-:Y:S02]  /*01b0*/  FSETP.GEU.AND P1, PT, R13, 0.5, PT ;  /* 0x3f0000000d00780b */ /* 0x004fe40003f2e000 */
[----:B---3--:R-:W-:Y:S02]  /*01c0*/  FSETP.GT.AND P0, PT, R10, 0.5, PT ;  /* 0x3f0000000a00780b */ /* 0x008fe40003f04000 */
[----:B------:R-:W-:-:S09]  /*01d0*/  VIMNMX R10, PT, PT, R9, R11, !PT ;  /* 0x0000000b090a7248 */ /* 0x000fd20007fe0100 */
[----:B------:R-:W-:-:S07]  /*01e0*/  @!P1 SEL R9, R10, R9, P0 ;  /* 0x000000090a099207 */ /* 0x000fce0000000000 */
.L_x_3:
[----:B------:R-:W-:Y:S05]  /*01f0*/  BSYNC.RECONVERGENT B1 ;  /* 0x0000000000017941 */ /* 0x000fea0003800200 */
.L_x_2:
[----:B0-----:R-:W-:-:S05]  /*0200*/  IMAD.IADD R11, R12, 0x1, R11 ;  /* 0x000000010c0b7824 */ /* 0x001fca00078e020b */
[----:B------:R-:W-:-:S13]  /*0210*/  ISETP.GE.AND P0, PT, R11, R8, PT ;  /* 0x000000080b00720c */ /* 0x000fda0003f06270 */
[----:B------:R-:W-:Y:S05]  /*0220*/  @!P0 BRA `(.L_x_4) ;  /* 0xfffffffc00c48947 */ /* 0x000fea000383ffff */
.L_x_1:
[----:B------:R-:W-:Y:S05]  /*0230*/  BSYNC.RECONVERGENT B0 ;  /* 0x0000000000007941 */ /* 0x000fea0003800200 */
.L_x_0:
[----:B------:R-:W0:Y:S01]  /*0240*/  SHFL.DOWN PT, R4, R9, 0x10, 0x1f ;  /* 0x0a001f0009047f89 */ /* 0x000e2200000e0000 */
[----:B------:R-:W-:Y:S02]  /*0250*/  ISETP.NE.AND P0, PT, R2, RZ, PT ;  /* 0x000000ff0200720c */ /* 0x000fe40003f05270 */
[----:B------:R-:W-:-:S11]  /*0260*/  ISETP.GT.U32.AND P1, PT, R3, 0x1f, PT ;  /* 0x0000001f0300780c */ /* 0x000fd60003f24070 */
[----:B------:R-:W2:Y:S01]  /*0270*/  @!P0 S2R R11, SR_CgaCtaId ;  /* 0x00000000000b8919 */ /* 0x000ea20000008800 */
[----:B------:R-:W-:Y:S02]  /*0280*/  @!P0 MOV R10, 0x400 ;  /* 0x00000400000a8802 */ /* 0x000fe40000000f00 */
[----:B0-----:R-:W-:Y:S02]  /*0290*/  VIMNMX R4, PT, PT, R4, R9, !PT ;  /* 0x0000000904047248 */ /* 0x001fe40007fe0100 */
[----:B------:R-:W-:-:S03]  /*02a0*/  @!P0 SHF.R.U32.HI R9, RZ, 0x3, R3 ;  /* 0x00000003ff098819 */ /* 0x000fc60000011603 */
[----:B------:R-:W0:Y:S01]  /*02b0*/  SHFL.DOWN PT, R5, R4, 0x8, 0x1f ;  /* 0x09001f0004057f89 */ /* 0x000e2200000e0000 */
[----:B------:R-:W-:Y:S02]  /*02c0*/  @!P0 LOP3.LUT R9, R9, 0x7c, RZ, 0xc0, !PT ;  /* 0x0000007c09098812 */ /* 0x000fe400078ec0ff */
[----:B--2---:R-:W-:-:S05]  /*02d0*/  @!P0 LEA R10, R11, R10, 0x18 ;  /* 0x0000000a0b0a8211 */ /* 0x004fca00078ec0ff */
[----:B------:R-:W-:Y:S01]  /*02e0*/  @!P0 IMAD.IADD R9, R9, 0x1, R10 ;  /* 0x0000000109098824 */ /* 0x000fe200078e020a */
[----:B0-----:R-:W-:-:S05]  /*02f0*/  VIMNMX R5, PT, PT, R4, R5, !PT ;  /* 0x0000000504057248 */ /* 0x001fca0007fe0100 */
[----:B-1----:R-:W0:Y:S02]  /*0300*/  SHFL.DOWN PT, R6, R5, 0x4, 0x1f ;  /* 0x08801f0005067f89 */ /* 0x002e2400000e0000 */
[----:B0-----:R-:W-:-:S05]  /*0310*/  VIMNMX R6, PT, PT, R5, R6, !PT ;  /* 0x0000000605067248 */ /* 0x001fca0007fe0100 */
[----:B------:R-:W0:Y:S02]  /*0320*/  SHFL.DOWN PT, R7, R6, 0x2, 0x1f ;  /* 0x08401f0006077f89 */ /* 0x000e2400000e0000 */
[----:B0-----:R-:W-:-:S05]  /*0330*/  VIMNMX R7, PT, PT, R6, R7, !PT ;  /* 0x0000000706077248 */ /* 0x001fca0007fe0100 */
[----:B------:R-:W0:Y:S02]  /*0340*/  SHFL.DOWN PT, R8, R7, 0x1, 0x1f ;  /* 0x08201f0007087f89 */ /* 0x000e2400000e0000 */
[----:B0-----:R-:W-:-:S05]  /*0350*/  VIMNMX R8, PT, PT, R7, R8, !PT ;  /* 0x0000000807087248 */ /* 0x001fca0007fe0100 */
[----:B------:R0:W-:Y:S01]  /*0360*/  @!P0 STS [R9], R8 ;  /* 0x0000000809008388 */ /* 0x0001e20000000800 */
[----:B------:R-:W-:Y:S06]  /*0370*/  BAR.SYNC.DEFER_BLOCKING 0x0 ;  /* 0x0000000000007b1d */ /* 0x000fec0000010000 */
[----:B------:R-:W-:Y:S05]  /*0380*/  @P1 EXIT ;  /* 0x000000000000194d */ /* 0x000fea0003800000 */
[----:B------:R-:W1:Y:S02]  /*0390*/  LDCU UR4, c[0x0][0x360] ;  /* 0x00006c00ff0477ac */ /* 0x000e640008000800 */
[----:B-1----:R-:W-:-:S04]  /*03a0*/  UIADD3 UR4, UPT, UPT, UR4, 0x1f, URZ ;  /* 0x0000001f04047890 */ /* 0x002fc8000fffe0ff */
[----:B------:R-:W-:-:S06]  /*03b0*/  USHF.R.U32.HI UR4, URZ, 0x5, UR4 ;  /* 0x00000005ff047899 */ /* 0x000fcc0008011604 */
[----:B------:R-:W-:-:S13]  /*03c0*/  ISETP.GE.U32.AND P1, PT, R2, UR4, PT ;  /* 0x0000000402007c0c */ /* 0x000fda000bf26070 */
[----:B------:R-:W1:Y:S01]  /*03d0*/  @!P1 S2R R4, SR_CgaCtaId ;  /* 0x0000000000049919 */ /* 0x000e620000008800 */
[----:B------:R-:W-:-:S04]  /*03e0*/  @!P1 MOV R3, 0x400 ;  /* 0x0000040000039802 */ /* 0x000fc80000000f00 */
[----:B-1----:R-:W-:Y:S01]  /*03f0*/  @!P1 LEA R5, R4, R3, 0x18 ;  /* 0x0000000304059211 */ /* 0x002fe200078ec0ff */
[----:B------:R-:W-:-:S04]  /*0400*/  IMAD.MOV.U32 R3, RZ, RZ, -0x1 ;  /* 0xffffffffff037424 */ /* 0x000fc800078e00ff */
[----:B------:R-:W-:-:S05]  /*0410*/  @!P1 IMAD R2, R2, 0x4, R5 ;  /* 0x0000000402029824 */ /* 0x000fca00078e0205 */
[----:B------:R-:W1:Y:S04]  /*0420*/  @!P1 LDS R3, [R2] ;  /* 0x0000000002039984 */ /* 0x000e680000000800 */
[----:B-1----:R-:W1:Y:S02]  /*0430*/  SHFL.DOWN PT, R4, R3, 0x10, 0x1f ;  /* 0x0a001f0003047f89 */ /* 0x002e6400000e0000 */
[----:B-1----:R-:W-:-:S05]  /*0440*/  VIMNMX R4, PT, PT, R4, R3, !PT ;  /* 0x0000000304047248 */ /* 0x002fca0007fe0100 */
[----:B------:R-:W1:Y:S02]  /*0450*/  SHFL.DOWN PT, R5, R4, 0x8, 0x1f ;  /* 0x09001f0004057f89 */ /* 0x000e6400000e0000 */
[----:B-1----:R-:W-:-:S05]  /*0460*/  VIMNMX R5, PT, PT, R4, R5, !PT ;  /* 0x0000000504057248 */ /* 0x002fca0007fe0100 */
[----:B------:R-:W1:Y:S02]  /*0470*/  SHFL.DOWN PT, R6, R5, 0x4, 0x1f ;  /* 0x08801f0005067f89 */ /* 0x000e6400000e0000 */
[----:B-1----:R-:W-:-:S05]  /*0480*/  VIMNMX R6, PT, PT, R5, R6, !PT ;  /* 0x0000000605067248 */ /* 0x002fca0007fe0100 */
[----:B------:R-:W1:Y:S02]  /*0490*/  SHFL.DOWN PT, R7, R6, 0x2, 0x1f ;  /* 0x08401f0006077f89 */ /* 0x000e6400000e0000 */
[----:B-1----:R-:W-:-:S05]  /*04a0*/  VIMNMX R7, PT, PT, R6, R7, !PT ;  /* 0x0000000706077248 */ /* 0x002fca0007fe0100 */
[----:B0-----:R-:W0:Y:S02]  /*04b0*/  SHFL.DOWN PT, R8, R7, 0x1, 0x1f ;  /* 0x08201f0007087f89 */ /* 0x001e2400000e0000 */
[----:B0-----:R-:W-:Y:S01]  /*04c0*/  VIMNMX R8, PT, PT, R7, R8, !PT ;  /* 0x0000000807087248 */ /* 0x001fe20007fe0100 */
[----:B------:R-:W-:Y:S06]  /*04d0*/  @P0 EXIT ;  /* 0x000000000000094d */ /* 0x000fec0003800000 */
[----:B------:R-:W-:-:S13]  /*04e0*/  ISETP.GE.AND P0, PT, R8, RZ, PT ;  /* 0x000000ff0800720c */ /* 0x000fda0003f06270 */
[----:B------:R-:W-:Y:S05]  /*04f0*/  @!P0 BRA `(.L_x_5) ;  /* 0x0000000000548947 */ /* 0x000fea0003800000 */
[----:B------:R-:W0:Y:S01]  /*0500*/  LDCU UR5, c[0x0][0x398] ;  /* 0x00007300ff0577ac */ /* 0x000e220008000800 */
[----:B------:R-:W-:Y:S01]  /*0510*/  IMAD.MOV.U32 R4, RZ, RZ, 0x1 ;  /* 0x00000001ff047424 */ /* 0x000fe200078e00ff */
[----:B------:R-:W1:Y:S01]  /*0520*/  LDCU UR8, c[0x0][0x390] ;  /* 0x00007200ff0877ac */ /* 0x000e620008000800 */
[----:B0-----:R-:W-:Y:S01]  /*0530*/  UIADD3 UR4, UPT, UPT, UR5, -0x1, URZ ;  /* 0xffffffff05047890 */ /* 0x001fe2000fffe0ff */
[----:B-1----:R-:W-:-:S05]  /*0540*/  VIADD R7, R8, -UR8 ;  /* 0x8000000808077c36 */ /* 0x002fca0008000000 */
[----:B------:R-:W-:-:S04]  /*0550*/  SHF.L.U32 R4, R4, UR4, RZ ;  /* 0x0000000404047c19 */ /* 0x000fc800080006ff */
[----:B------:R-:W-:Y:S01]  /*0560*/  ISETP.GE.AND P0, PT, R7, R4, PT ;  /* 0x000000040700720c */ /* 0x000fe20003f06270 */
[----:B------:R-:W-:-:S05]  /*0570*/  IMAD.MOV R2, RZ, RZ, -R4 ;  /* 0x000000ffff027224 */ /* 0x000fca00078e0a04 */
[----:B------:R-:W-:-:S13]  /*0580*/  ISETP.GE.AND P0, PT, R7, R2, !P0 ;  /* 0x000000020700720c */ /* 0x000fda0004706270 */
[----:B------:R-:W0:Y:S01]  /*0590*/  @!P0 LDC.64 R2, c[0x0][0x380] ;  /* 0x0000e000ff028b82 */ /* 0x000e220000000a00 */
[----:B------:R-:W-:-:S05]  /*05a0*/  @!P0 IMAD.MOV.U32 R5, RZ, RZ, -0x1 ;  /* 0xffffffffff058424 */ /* 0x000fca00078e00ff */
[----:B------:R-:W-:-:S04]  /*05b0*/  @!P0 SHF.L.U32 R5, R5, UR5, RZ ;  /* 0x0000000505058c19 */ /* 0x000fc800080006ff */
[----:B------:R-:W-:Y:S01]  /*05c0*/  @!P0 LOP3.LUT R5, RZ, R5, RZ, 0x33, !PT ;  /* 0x00000005ff058212 */ /* 0x000fe200078e33ff */
[----:B0-----:R-:W-:-:S05]  /*05d0*/  @!P0 IMAD.WIDE.U32 R2, R0, 0x4, R2 ;  /* 0x0000000400028825 */ /* 0x001fca00078e0002 */
[----:B------:R0:W-:Y:S01]  /*05e0*/  @!P0 STG.E desc[UR6][R2.64], R5 ;  /* 0x0000000502008986 */ /* 0x0001e2000c101906 */
[----:B------:R-:W-:Y:S05]  /*05f0*/  @!P0 EXIT ;  /* 0x000000000000894d */ /* 0x000fea0003800000 */
[----:B0-----:R-:W0:Y:S01]  /*0600*/  LDC.64 R2, c[0x0][0x380] ;  /* 0x0000e000ff027b82 */ /* 0x001e220000000a00 */
[----:B------:R-:W-:Y:S02]  /*0610*/  IMAD.IADD R5, R4, 0x1, R7 ;  /* 0x0000000104057824 */ /* 0x000fe400078e0207 */
[----:B0-----:R-:W-:-:S05]  /*0620*/  IMAD.WIDE.U32 R2, R0, 0x4, R2 ;  /* 0x0000000400027825 */ /* 0x001fca00078e0002 */
[----:B------:R-:W-:Y:S01]  /*0630*/  STG.E desc[UR6][R2.64], R5 ;  /* 0x0000000502007986 */ /* 0x000fe2000c101906 */
[----:B------:R-:W-:Y:S05]  /*0640*/  EXIT ;  /* 0x000000000000794d */ /* 0x000fea0003800000 */
.L_x_5:
[----:B------:R-:W0:Y:S02]  /*0650*/  LDC.64 R2, c[0x0][0x380] ;  /* 0x0000e000ff027b82 */ /* 0x000e240000000a00 */
[----:B0-----:R-:W-:-:S05]  /*0660*/  IMAD.WIDE.U32 R2, R0, 0x4, R2 ;  /* 0x0000000400027825 */ /* 0x001fca00078e0002 */
[----:B------:R-:W-:Y:S01]  /*0670*/  STG.E desc[UR6][R2.64], RZ ;  /* 0x000000ff02007986 */ /* 0x000fe2000c101906 */
[----:B------:R-:W-:Y:S05]  /*0680*/  EXIT ;  /* 0x000000000000794d */ /* 0x000fea0003800000 */
.L_x_6:
[----:B------:R-:W-:-:S00]  /*0690*/  BRA `(.L_x_6) ;  /* 0xfffffffc00fc7947 */ /* 0x000fc0000383ffff */
[----:B------:R-:W-:-:S00]  /*06a0*/  NOP ;  /* 0x0000000000007918 */ /* 0x000fc00000000000 */
        /* <DEDUP_REMOVED lines=13> */
.L_x_27:


//--------------------- .text.count_pixel_triggers --------------------------
	.section	.text.count_pixel_triggers,"ax",@progbits
	.align	128
        .global         count_pixel_triggers
        .type           count_pixel_triggers,@function
        .size           count_pixel_triggers,(.L_x_28 - count_pixel_triggers)
        .other          count_pixel_triggers,@"STO_CUDA_ENTRY STV_DEFAULT"
count_pixel_triggers:
.text.count_pixel_triggers:
[----:B------:R-:W-:Y:S01]  /*0000*/  LDC R1, c[0x0][0x37c] ;  /* 0x0000df00ff017b82 */ /* 0x000fe20000000800 */
[----:B------:R-:W0:Y:S01]  /*0010*/  S2R R0, SR_CTAID.X ;  /* 0x0000000000007919 */ /* 0x000e220000002500 */
[----:B------:R-:W0:Y:S02]  /*0020*/  LDCU UR4, c[0x0][0x394] ;  /* 0x00007280ff0477ac */ /* 0x000e240008000800 */
[----:B0-----:R-:W-:-:S13]  /*0030*/  ISETP.GE.AND P0, PT, R0, UR4, PT ;  /* 0x0000000400007c0c */ /* 0x001fda000bf06270 */
[----:B------:R-:W-:Y:S05]  /*0040*/  @P0 EXIT ;  /* 0x000000000000094d */ /* 0x000fea0003800000 */
[----:B------:R-:W0:Y:S01]  /*0050*/  S2R R3, SR_TID.X ;  /* 0x0000000000037919 */ /* 0x000e220000002100 */
[----:B------:R-:W0:Y:S01]  /*0060*/  LDC R4, c[0x0][0x390] ;  /* 0x0000e400ff047b82 */ /* 0x000e220000000800 */
[----:B------:R-:W1:Y:S01]  /*0070*/  LDCU.64 UR6, c[0x0][0x358] ;  /* 0x00006b00ff0677ac */ /* 0x000e620008000a00 */
[----:B------:R-:W-:Y:S01]  /*0080*/  BSSY.RECONVERGENT B0, `(.L_x_7) ;  /* 0x000001c000007945 */ /* 0x000fe20003800200 */
[----:B------:R-:W-:Y:S01]  /*0090*/  IMAD.MOV.U32 R8, RZ, RZ, RZ ;  /* 0x000000ffff087224 */ /* 0x000fe200078e00ff */
[----:B------:R-:W2:Y:S01]  /*00a0*/  LDCU UR4, c[0x0][0x390] ;  /* 0x00007200ff0477ac */ /* 0x000ea20008000800 */
[C---:B0-----:R-:W-:Y:S02]  /*00b0*/  ISETP.GE.AND P0, PT, R3.reuse, R4, PT ;  /* 0x000000040300720c */ /* 0x041fe40003f06270 */
[----:B------:R-:W-:-:S11]  /*00c0*/  LOP3.LUT R2, R3, 0x1f, RZ, 0xc0, !PT ;  /* 0x0000001f03027812 */ /* 0x000fd600078ec0ff */
[----:B-12---:R-:W-:Y:S05]  /*00d0*/  @P0 BRA `(.L_x_8) ;  /* 0x0000000000580947 */ /* 0x006fea0003800000 */
[----:B------:R-:W0:Y:S01]  /*00e0*/  LDC R13, c[0x0][0x360] ;  /* 0x0000d800ff0d7b82 */ /* 0x000e220000000800 */
[----:B------:R-:W-:Y:S02]  /*00f0*/  VIADD R9, R4, 0xffffffff ;  /* 0xffffffff04097836 */ /* 0x000fe40000000000 */
[----:B------:R-:W-:Y:S02]  /*0100*/  IMAD.MOV.U32 R8, RZ, RZ, RZ ;  /* 0x000000ffff087224 */ /* 0x000fe400078e00ff */
[----:B------:R-:W-:-:S03]  /*0110*/  IMAD.MOV.U32 R10, RZ, RZ, R3 ;  /* 0x000000ffff0a7224 */ /* 0x000fc600078e0003 */
[----:B------:R-:W1:Y:S04]  /*0120*/  LDC.64 R6, c[0x0][0x388] ;  /* 0x0000e200ff067b82 */ /* 0x000e680000000a00 */
.L_x_11:
[C---:B------:R-:W-:Y:S01]  /*0130*/  ISETP.GE.AND P0, PT, R10.reuse, R9, PT ;  /* 0x000000090a00720c */ /* 0x040fe20003f06270 */
[----:B------:R-:W-:Y:S03]  /*0140*/  BSSY.RECONVERGENT B1, `(.L_x_9) ;  /* 0x000000c000017945 */ /* 0x000fe60003800200 */
[----:B------:R-:W-:-:S13]  /*0150*/  ISETP.EQ.OR P0, PT, R10, RZ, P0 ;  /* 0x000000ff0a00720c */ /* 0x000fda0000702670 */
[----:B------:R-:W-:Y:S05]  /*0160*/  @P0 BRA `(.L_x_10) ;  /* 0x0000000000240947 */ /* 0x000fea0003800000 */
[----:B------:R-:W-:-:S04]  /*0170*/  IMAD R5, R0, UR4, R10 ;  /* 0x0000000400057c24 */ /* 0x000fc8000f8e020a */
[----:B-1----:R-:W-:-:S05]  /*0180*/  IMAD.WIDE R4, R5, 0x4, R6 ;  /* 0x0000000405047825 */ /* 0x002fca00078e0206 */
[----:B------:R-:W2:Y:S04]  /*0190*/  LDG.E R12, desc[UR6][R4.64] ;  /* 0x00000006040c7981 */ /* 0x000ea8000c1e1900 */
[----:B------:R-:W3:Y:S01]  /*01a0*/  LDG.E R11, desc[UR6][R4.64+-0x4] ;  /* 0xfffffc06040b7981 */ /* 0x000ee2000c1e1900 */
[----:B--2---:R-:W-:-:S04]  /*01b0*/  FSETP.GT.AND P0, PT, R12, 0.5, PT ;  /* 0x3f0000000c00780b */ /* 0x004fc80003f04000 */
[----:B---3--:R-:W-:Y:S01]  /*01c0*/  FSETP.LT.AND P0, PT, R11, 0.5, P0 ;  /* 0x3f0000000b00780b */ /* 0x008fe20000701000 */
[----:B------:R-:W-:-:S12]  /*01d0*/  VIADD R11, R8, 0x1 ;  /* 0x00000001080b7836 */ /* 0x000fd80000000000 */
[----:B------:R-:W-:-:S05]  /*01e0*/  @!P0 IADD3 R11, PT, PT, R8, RZ, RZ ;  /* 0x000000ff080b8210 */ /* 0x000fca0007ffe0ff */
[----:B------:R-:W-:-:S07]  /*01f0*/  IMAD.MOV.U32 R8, RZ, RZ, R11 ;  /* 0x000000ffff087224 */ /* 0x000fce00078e000b */
.L_x_10:
[----:B------:R-:W-:Y:S05]  /*0200*/  BSYNC.RECONVERGENT B1 ;  /* 0x0000000000017941 */ /* 0x000fea0003800200 */
.L_x_9:
[----:B0-----:R-:W-:-:S05]  /*0210*/  IMAD.IADD R10, R13, 0x1, R10 ;  /* 0x000000010d0a7824 */ /* 0x001fca00078e020a */
[----:B------:R-:W-:-:S13]  /*0220*/  ISETP.GE.AND P0, PT, R10, UR4, PT ;  /* 0x000000040a007c0c */ /* 0x000fda000bf06270 */
[----:B------:R-:W-:Y:S05]  /*0230*/  @!P0 BRA `(.L_x_11) ;  /* 0xfffffffc00bc8947 */ /* 0x000fea000383ffff */
.L_x_8:
[----:B------:R-:W-:Y:S05]  /*0240*/  BSYNC.RECONVERGENT B0 ;  /* 0x0000000000007941 */ /* 0x000fea0003800200 */
.L_x_7:
[----:B------:R-:W0:Y:S01]  /*0250*/  SHFL.DOWN PT, R5, R8, 0x10, 0x1f ;  /* 0x0a001f0008057f89 */ /* 0x000e2200000e0000 */
[----:B------:R-:W-:Y:S02]  /*0260*/  ISETP.NE.AND P0, PT, R2, RZ, PT ;  /* 0x000000ff0200720c */ /* 0x000fe40003f05270 */
[----:B------:R-:W-:-:S11]  /*0270*/  ISETP.GT.U32.AND P1, PT, R3, 0x1f, PT ;  /* 0x0000001f0300780c */ /* 0x000fd60003f24070 */
[----:B------:R-:W2:Y:S01]  /*0280*/  @!P0 S2R R11, SR_CgaCtaId ;  /* 0x00000000000b8919 */ /* 0x000ea20000008800 */
[----:B------:R-:W-:Y:S01]  /*0290*/  @!P0 MOV R10, 0x400 ;  /* 0x00000400000a8802 */ /* 0x000fe20000000f00 */
[----:B0-----:R-:W-:Y:S01]  /*02a0*/  IMAD.IADD R5, R5, 0x1, R8 ;  /* 0x0000000105057824 */ /* 0x001fe200078e0208 */
[----:B------:R-:W-:-:S04]  /*02b0*/  @!P0 SHF.R.U32.HI R8, RZ, 0x3, R3 ;  /* 0x00000003ff088819 */ /* 0x000fc80000011603 */
[----:B------:R-:W0:Y:S01]  /*02c0*/  SHFL.DOWN PT, R4, R5, 0x8, 0x1f ;  /* 0x09001f0005047f89 */ /* 0x000e2200000e0000 */
[----:B------:R-:W-:Y:S02]  /*02d0*/  @!P0 LOP3.LUT R8, R8, 0x7c, RZ, 0xc0, !PT ;  /* 0x0000007c08088812 */ /* 0x000fe400078ec0ff */
[----:B0-----:R-:W-:Y:S02]  /*02e0*/  IADD3 R4, PT, PT, R5, R4, RZ ;  /* 0x0000000405047210 */ /* 0x001fe40007ffe0ff */
[----:B--2---:R-:W-:-:S03]  /*02f0*/  @!P0 LEA R5, R11, R10, 0x18 ;  /* 0x0000000a0b058211 */ /* 0x004fc600078ec0ff */
[----:B-1----:R-:W0:Y:S02]  /*0300*/  SHFL.DOWN PT, R7, R4, 0x4, 0x1f ;  /* 0x08801f0004077f89 */ /* 0x002e2400000e0000 */
[----:B------:R-:W-:Y:S02]  /*0310*/  @!P0 IMAD.IADD R5, R8, 0x1, R5 ;  /* 0x0000000108058824 */ /* 0x000fe400078e0205 */
[----:B0-----:R-:W-:-:S05]  /*0320*/  IMAD.IADD R7, R4, 0x1, R7 ;  /* 0x0000000104077824 */ /* 0x001fca00078e0207 */
[----:B------:R-:W0:Y:S02]  /*0330*/  SHFL.DOWN PT, R6, R7, 0x2, 0x1f ;  /* 0x08401f0007067f89 */ /* 0x000e2400000e0000 */
[----:B0-----:R-:W-:-:S05]  /*0340*/  IMAD.IADD R6, R7, 0x1, R6 ;  /* 0x0000000107067824 */ /* 0x001fca00078e0206 */
[----:B------:R-:W0:Y:S02]  /*0350*/  SHFL.DOWN PT, R9, R6, 0x1, 0x1f ;  /* 0x08201f0006097f89 */ /* 0x000e2400000e0000 */
[----:B0-----:R-:W-:-:S05]  /*0360*/  IADD3 R4, PT, PT, R6, R9, RZ ;  /* 0x0000000906047210 */ /* 0x001fca0007ffe0ff */
[----:B------:R0:W-:Y:S01]  /*0370*/  @!P0 STS [R5], R4 ;  /* 0x0000000405008388 */ /* 0x0001e20000000800 */
[----:B------:R-:W-:Y:S06]  /*0380*/  BAR.SYNC.DEFER_BLOCKING 0x0 ;  /* 0x0000000000007b1d */ /* 0x000fec0000010000 */
[----:B------:R-:W-:Y:S05]  /*0390*/  @P1 EXIT ;  /* 0x000000000000194d */ /* 0x000fea0003800000 */
[----:B------:R-:W1:Y:S02]  /*03a0*/  LDCU UR4, c[0x0][0x360] ;  /* 0x00006c00ff0477ac */ /* 0x000e640008000800 */
[----:B-1----:R-:W-:-:S04]  /*03b0*/  UIADD3 UR4, UPT, UPT, UR4, 0x1f, URZ ;  /* 0x0000001f04047890 */ /* 0x002fc8000fffe0ff */
[----:B------:R-:W-:-:S06]  /*03c0*/  USHF.R.U32.HI UR4, URZ, 0x5, UR4 ;  /* 0x00000005ff047899 */ /* 0x000fcc0008011604 */
[----:B------:R-:W-:-:S13]  /*03d0*/  ISETP.GE.U32.AND P1, PT, R2, UR4, PT ;  /* 0x0000000402007c0c */ /* 0x000fda000bf26070 */
[----:B0-----:R-:W0:Y:S01]  /*03e0*/  @!P1 S2R R4, SR_CgaCtaId ;  /* 0x0000000000049919 */ /* 0x001e220000008800 */
[----:B------:R-:W-:-:S04]  /*03f0*/  @!P1 MOV R3, 0x400 ;  /* 0x0000040000039802 */ /* 0x000fc80000000f00 */
[----:B0-----:R-:W-:Y:S01]  /*0400*/  @!P1 LEA R5, R4, R3, 0x18 ;  /* 0x0000000304059211 */ /* 0x001fe200078ec0ff */
[----:B------:R-:W-:-:S04]  /*0410*/  IMAD.MOV.U32 R3, RZ, RZ, RZ ;  /* 0x000000ffff037224 */ /* 0x000fc800078e00ff */
[----:B------:R-:W-:-:S05]  /*0420*/  @!P1 IMAD R2, R2, 0x4, R5 ;  /* 0x0000000402029824 */ /* 0x000fca00078e0205 */
[----:B------:R-:W0:Y:S04]  /*0430*/  @!P1 LDS R3, [R2] ;  /* 0x0000000002039984 */ /* 0x000e280000000800 */
[----:B0-----:R-:W0:Y:S02]  /*0440*/  SHFL.DOWN PT, R4, R3, 0x10, 0x1f ;  /* 0x0a001f0003047f89 */ /* 0x001e2400000e0000 */
[----:B0-----:R-:W-:-:S05]  /*0450*/  IMAD.IADD R4, R4, 0x1, R3 ;  /* 0x0000000104047824 */ /* 0x001fca00078e0203 */
[----:B------:R-:W0:Y:S02]  /*0460*/  SHFL.DOWN PT, R5, R4, 0x8, 0x1f ;  /* 0x09001f0004057f89 */ /* 0x000e2400000e0000 */
[----:B0-----:R-:W-:-:S05]  /*0470*/  IADD3 R5, PT, PT, R4, R5, RZ ;  /* 0x0000000504057210 */ /* 0x001fca0007ffe0ff */
[----:B------:R-:W0:Y:S02]  /*0480*/  SHFL.DOWN PT, R6, R5, 0x4, 0x1f ;  /* 0x08801f0005067f89 */ /* 0x000e2400000e0000 */
[----:B0-----:R-:W-:-:S05]  /*0490*/  IMAD.IADD R6, R5, 0x1, R6 ;  /* 0x0000000105067824 */ /* 0x001fca00078e0206 */
[----:B------:R-:W0:Y:S02]  /*04a0*/  SHFL.DOWN PT, R7, R6, 0x2, 0x1f ;  /* 0x08401f0006077f89 */ /* 0x000e2400000e0000 */
[----:B0-----:R-:W-:-:S05]  /*04b0*/  IMAD.IADD R7, R6, 0x1, R7 ;  /* 0x0000000106077824 */ /* 0x001fca00078e0207 */
[----:B------:R0:W1:Y:S01]  /*04c0*/  SHFL.DOWN PT, R8, R7, 0x1, 0x1f ;  /* 0x08201f0007087f89 */ /* 0x00006200000e0000 */
[----:B------:R-:W-:Y:S05]  /*04d0*/  @P0 EXIT ;  /* 0x000000000000094d */ /* 0x000fea0003800000 */
[----:B------:R-:W2:Y:S02]  /*04e0*/  LDC.64 R2, c[0x0][0x380] ;  /* 0x0000e000ff027b82 */ /* 0x000ea40000000a00 */
[----:B--2---:R-:W-:-:S05]  /*04f0*/  IMAD.WIDE.U32 R2, R0, 0x4, R2 ;  /* 0x0000000400027825 */ /* 0x004fca00078e0002 */
[----:B------:R-:W1:Y:S02]  /*0500*/  LDG.E R0, desc[UR6][R2.64] ;  /* 0x0000000602007981 */ /* 0x000e64000c1e1900 */
[----:B-1----:R-:W-:-:S05]  /*0510*/  IADD3 R5, PT, PT, R0, R8, R7 ;  /* 0x0000000800057210 */ /* 0x002fca0007ffe007 */
[----:B------:R-:W-:Y:S01]  /*0520*/  STG.E desc[UR6][R2.64], R5 ;  /* 0x0000000502007986 */ /* 0x000fe2000c101906 */
[----:B------:R-:W-:Y:S05]  /*0530*/  EXIT ;  /* 0x000000000000794d */ /* 0x000fea0003800000 */
.L_x_12:
        /* <DEDUP_REMOVED lines=12> */
.L_x_28:


//--------------------- .text.ideal_discriminator --------------------------
	.section	.text.ideal_discriminator,"ax",@progbits
	.align	128
        .global         ideal_discriminator
        .type           ideal_discriminator,@function
        .size           ideal_discriminator,(.L_x_29 - ideal_discriminator)
        .other          ideal_discriminator,@"STO_CUDA_ENTRY STV_DEFAULT"
ideal_discriminator:
.text.ideal_discriminator:
[----:B------:R-:W-:Y:S01]  /*0000*/  LDC R1, c[0x0][0x37c] ;  /* 0x0000df00ff017b82 */ /* 0x000fe20000000800 */
[----:B------:R-:W0:Y:S01]  /*0010*/  S2R R0, SR_CTAID.X ;  /* 0x0000000000007919 */ /* 0x000e220000002500 */
[----:B------:R-:W0:Y:S02]  /*0020*/  LDCU UR4, c[0x0][0x3b4] ;  /* 0x00007680ff0477ac */ /* 0x000e240008000800 */
[----:B0-----:R-:W-:-:S13]  /*0030*/  ISETP.GE.AND P0, PT, R0, UR4, PT ;  /* 0x0000000400007c0c */ /* 0x001fda000bf06270 */
[----:B------:R-:W-:Y:S05]  /*0040*/  @P0 EXIT ;  /* 0x000000000000094d */ /* 0x000fea0003800000 */
[----:B------:R-:W0:Y:S01]  /*0050*/  LDC.64 R2, c[0x0][0x390] ;  /* 0x0000e400ff027b82 */ /* 0x000e220000000a00 */
[----:B------:R-:W1:Y:S07]  /*0060*/  LDCU.64 UR6, c[0x0][0x358] ;  /* 0x00006b00ff0677ac */ /* 0x000e6e0008000a00 */
[----:B------:R-:W2:Y:S01]  /*0070*/  LDC.64 R6, c[0x0][0x398] ;  /* 0x0000e600ff067b82 */ /* 0x000ea20000000a00 */
[----:B------:R-:W3:Y:S01]  /*0080*/  S2R R5, SR_TID.X ;  /* 0x0000000000057919 */ /* 0x000ee20000002100 */
[----:B------:R-:W4:Y:S06]  /*0090*/  LDCU UR4, c[0x0][0x3b0] ;  /* 0x00007600ff0477ac */ /* 0x000f2c0008000800 */
[----:B------:R-:W3:Y:S01]  /*00a0*/  LDC R13, c[0x0][0x3a0] ;  /* 0x0000e800ff0d7b82 */ /* 0x000ee20000000800 */
[----:B0-----:R-:W-:-:S06]  /*00b0*/  IMAD.WIDE.U32 R2, R0, 0x4, R2 ;  /* 0x0000000400027825 */ /* 0x001fcc00078e0002 */
[----:B-1----:R-:W5:Y:S01]  /*00c0*/  LDG.E R2, desc[UR6][R2.64] ;  /* 0x0000000602027981 */ /* 0x002f62000c1e1900 */
[----:B--2---:R-:W-:-:S06]  /*00d0*/  IMAD.WIDE.U32 R6, R0, 0x4, R6 ;  /* 0x0000000400067825 */ /* 0x004fcc00078e0006 */
[----:B------:R-:W5:Y:S01]  /*00e0*/  LDG.E R7, desc[UR6][R6.64] ;  /* 0x0000000606077981 */ /* 0x000f62000c1e1900 */
[----:B----4-:R-:W-:-:S05]  /*00f0*/  IMAD.U32 R4, RZ, RZ, UR4 ;  /* 0x00000004ff047e24 */ /* 0x010fca000f8e00ff */
[----:B---3--:R-:W-:Y:S01]  /*0100*/  ISETP.GE.AND P0, PT, R5, R4, PT ;  /* 0x000000040500720c */ /* 0x008fe20003f06270 */
[----:B------:R-:W-:Y:S01]  /*0110*/  BSSY.RECONVERGENT B0, `(.L_x_13) ;  /* 0x0000018000007945 */ /* 0x000fe20003800200 */
[----:B-----5:R-:W-:-:S11]  /*0120*/  FADD R8, R2, R7 ;  /* 0x0000000702087221 */ /* 0x020fd60000000000 */
[----:B------:R-:W-:Y:S05]  /*0130*/  @P0 BRA `(.L_x_14) ;  /* 0x0000000000540947 */ /* 0x000fea0003800000 */
[----:B------:R-:W0:Y:S01]  /*0140*/  LDC.64 R6, c[0x0][0x3a8] ;  /* 0x0000ea00ff067b82 */ /* 0x000e220000000a00 */
[----:B------:R-:W1:Y:S07]  /*0150*/  S2R R12, SR_CgaCtaId ;  /* 0x00000000000c7919 */ /* 0x000e6e0000008800 */
[----:B------:R-:W2:Y:S08]  /*0160*/  LDC R16, c[0x0][0x360] ;  /* 0x0000d800ff107b82 */ /* 0x000eb00000000800 */
[----:B------:R-:W3:Y:S01]  /*0170*/  LDC.64 R2, c[0x0][0x380] ;  /* 0x0000e000ff027b82 */ /* 0x000ee20000000a00 */
[----:B0-----:R-:W-:-:S06]  /*0180*/  IMAD.WIDE.U32 R6, R0, 0x4, R6 ;  /* 0x0000000400067825 */ /* 0x001fcc00078e0006 */
[----:B------:R-:W4:Y:S01]  /*0190*/  LDG.E R6, desc[UR6][R6.64] ;  /* 0x0000000606067981 */ /* 0x000f22000c1e1900 */
[----:B------:R-:W-:-:S04]  /*01a0*/  MOV R9, 0x400 ;  /* 0x0000040000097802 */ /* 0x000fc80000000f00 */
[----:B-1----:R-:W-:Y:S01]  /*01b0*/  LEA R12, R12, R9, 0x18 ;  /* 0x000000090c0c7211 */ /* 0x002fe200078ec0ff */
[----:B------:R-:W-:Y:S01]  /*01c0*/  IMAD.MOV.U32 R9, RZ, RZ, R5 ;  /* 0x000000ffff097224 */ /* 0x000fe200078e0005 */
[----:B----4-:R-:W-:-:S04]  /*01d0*/  ISETP.NE.AND P0, PT, R6, 0x1, PT ;  /* 0x000000010600780c */ /* 0x010fc80003f05270 */
[----:B--23--:R-:W-:-:S09]  /*01e0*/  FSEL R10, RZ, 1, !P0 ;  /* 0x3f800000ff0a7808 */ /* 0x00cfd20004000000 */
.L_x_15:
[----:B------:R-:W-:-:S04]  /*01f0*/  IMAD R7, R0, R4, R9 ;  /* 0x0000000400077224 */ /* 0x000fc800078e0209 */
[----:B------:R-:W-:-:S06]  /*0200*/  IMAD.WIDE R6, R7, 0x4, R2 ;  /* 0x0000000407067825 */ /* 0x000fcc00078e0202 */
[----:B------:R-:W2:Y:S01]  /*0210*/  LDG.E R7, desc[UR6][R6.64] ;  /* 0x0000000606077981 */ /* 0x000ea2000c1e1900 */
[----:B------:R-:W-:Y:S02]  /*0220*/  IMAD R14, R9, 0x4, R12 ;  /* 0x00000004090e7824 */ /* 0x000fe400078e020c */
[----:B------:R-:W-:Y:S01]  /*0230*/  IMAD.IADD R9, R16, 0x1, R9 ;  /* 0x0000000110097824 */ /* 0x000fe200078e0209 */
[----:B--2---:R-:W-:-:S04]  /*0240*/  FSETP.GT.AND P0, PT, R7, R8, PT ;  /* 0x000000080700720b */ /* 0x004fc80003f04000 */
[----:B------:R-:W-:Y:S02]  /*0250*/  FSEL R11, R10, RZ, P0 ;  /* 0x000000ff0a0b7208 */ /* 0x000fe40000000000 */
[----:B------:R-:W-:-:S03]  /*0260*/  ISETP.GE.AND P0, PT, R9, R4, PT ;  /* 0x000000040900720c */ /* 0x000fc60003f06270 */
[----:B------:R0:W-:Y:S10]  /*0270*/  STS [R14], R11 ;  /* 0x0000000b0e007388 */ /* 0x0001f40000000800 */
[----:B0-----:R-:W-:Y:S05]  /*0280*/  @!P0 BRA `(.L_x_15) ;  /* 0xfffffffc00d88947 */ /* 0x001fea000383ffff */
.L_x_14:
[----:B------:R-:W-:Y:S05]  /*0290*/  BSYNC.RECONVERGENT B0 ;  /* 0x0000000000007941 */ /* 0x000fea0003800200 */
.L_x_13:
[----:B------:R-:W-:Y:S01]  /*02a0*/  BAR.SYNC.DEFER_BLOCKING 0x0 ;  /* 0x0000000000007b1d */ /* 0x000fe20000010000 */
[----:B------:R-:W-:-:S04]  /*02b0*/  ISETP.GE.AND P0, PT, R4, 0x1, PT ;  /* 0x000000010400780c */ /* 0x000fc80003f06270 */
[----:B------:R-:W-:Y:S01]  /*02c0*/  ISETP.LT.OR P0, PT, R13, 0x2, !P0 ;  /* 0x000000020d00780c */ /* 0x000fe20004701670 */
[----:B------:R-:W-:Y:S03]  /*02d0*/  BSSY.RECONVERGENT B0, `(.L_x_16) ;  /* 0x0000067000007945 */ /* 0x000fe60003800200 */
[----:B------:R-:W-:-:S13]  /*02e0*/  ISETP.NE.OR P0, PT, R5, RZ, P0 ;  /* 0x000000ff0500720c */ /* 0x000fda0000705670 */
[----:B------:R-:W-:Y:S05]  /*02f0*/  @P0 BRA `(.L_x_17) ;  /* 0x0000000400900947 */ /* 0x000fea0003800000 */
[----:B------:R-:W0:Y:S01]  /*0300*/  S2UR UR5, SR_CgaCtaId ;  /* 0x00000000000579c3 */ /* 0x000e220000008800 */
[----:B------:R-:W-:Y:S01]  /*0310*/  IMAD.MOV.U32 R3, RZ, RZ, RZ ;  /* 0x000000ffff037224 */ /* 0x000fe200078e00ff */
[----:B------:R-:W-:Y:S02]  /*0320*/  UMOV UR4, 0x400 ;  /* 0x0000040000047882 */ /* 0x000fe40000000000 */
[----:B0-----:R-:W-:-:S12]  /*0330*/  ULEA UR4, UR5, UR4, 0x18 ;  /* 0x0000000405047291 */ /* 0x001fd8000f8ec0ff */
.L_x_24:
[----:B------:R-:W-:Y:S01]  /*0340*/  LEA R7, R3, UR4, 0x2 ;  /* 0x0000000403077c11 */ /* 0x000fe2000f8e10ff */
[----:B------:R-:W-:-:S04]  /*0350*/  IMAD.MOV.U32 R4, RZ, RZ, R3 ;  /* 0x000000ffff047224 */ /* 0x000fc800078e0003 */
[----:B--2---:R-:W0:Y:S02]  /*0360*/  LDS R2, [R7] ;  /* 0x0000000007027984 */ /* 0x004e240000000800 */
[----:B0-----:R-:W-:-:S13]  /*0370*/  FSETP.GEU.AND P0, PT, R2, 0.5, PT ;  /* 0x3f0000000200780b */ /* 0x001fda0003f0e000 */
[----:B------:R-:W-:Y:S01]  /*0380*/  @!P0 VIADD R3, R3, 0x1 ;  /* 0x0000000103038836 */ /* 0x000fe20000000000 */
[----:B------:R-:W-:Y:S06]  /*0390*/  @!P0 BRA `(.L_x_18) ;  /* 0x0000000400588947 */ /* 0x000fec0003800000 */
[----:B------:R-:W0:Y:S01]  /*03a0*/  LDCU UR5, c[0x0][0x3b0] ;  /* 0x00007600ff0577ac */ /* 0x000e220008000800 */
[----:B------:R-:W-:Y:S02]  /*03b0*/  VIADD R11, R4, 0x1 ;  /* 0x00000001040b7836 */ /* 0x000fe40000000000 */
[----:B------:R-:W-:Y:S02]  /*03c0*/  IMAD.MOV.U32 R2, RZ, RZ, 0x1 ;  /* 0x00000001ff027424 */ /* 0x000fe400078e00ff */
[----:B------:R-:W-:Y:S01]  /*03d0*/  IMAD.MOV.U32 R3, RZ, RZ, R11 ;  /* 0x000000ffff037224 */ /* 0x000fe200078e000b */
[----:B0-----:R-:W-:-:S13]  /*03e0*/  ISETP.GE.AND P0, PT, R11, UR5, PT ;  /* 0x000000050b007c0c */ /* 0x001fda000bf06270 */
[----:B------:R-:W-:Y:S05]  /*03f0*/  @P0 BRA `(.L_x_19) ;  /* 0x00000000003c0947 */ /* 0x000fea0003800000 */
[----:B------:R-:W0:Y:S01]  /*0400*/  LDC R6, c[0x0][0x3b0] ;  /* 0x0000ec00ff067b82 */ /* 0x000e220000000800 */
[----:B------:R-:W-:Y:S01]  /*0410*/  IADD3 R9, PT, PT, -R4, UR5, RZ ;  /* 0x0000000504097c10 */ /* 0x000fe2000fffe1ff */
[----:B------:R-:W-:Y:S02]  /*0420*/  IMAD.MOV.U32 R2, RZ, RZ, 0x1 ;  /* 0x00000001ff027424 */ /* 0x000fe400078e00ff */
[----:B------:R-:W-:-:S07]  /*0430*/  IMAD.MOV.U32 R3, RZ, RZ, R11 ;  /* 0x000000ffff037224 */ /* 0x000fce00078e000b */
.L_x_20:
[----:B------:R-:W-:-:S06]  /*0440*/  LEA R4, R3, UR4, 0x2 ;  /* 0x0000000403047c11 */ /* 0x000fcc000f8e10ff */
[----:B------:R-:W1:Y:S02]  /*0450*/  LDS R4, [R4] ;  /* 0x0000000004047984 */ /* 0x000e640000000800 */
[----:B-1----:R-:W-:-:S13]  /*0460*/  FSETP.GT.AND P0, PT, R4, 0.5, PT ;  /* 0x3f0000000400780b */ /* 0x002fda0003f04000 */
[----:B------:R-:W-:Y:S05]  /*0470*/  @!P0 BRA `(.L_x_19) ;  /* 0x00000000001c8947 */ /* 0x000fea0003800000 */
[----:B------:R-:W-:Y:S02]  /*0480*/  VIADD R4, R2, 0x1 ;  /* 0x0000000102047836 */ /* 0x000fe40000000000 */
[----:B------:R-:W-:Y:S02]  /*0490*/  IMAD.IADD R3, R11, 0x1, R2 ;  /* 0x000000010b037824 */ /* 0x000fe400078e0202 */
[----:B------:R-:W-:Y:S01]  /*04a0*/  IMAD.MOV.U32 R2, RZ, RZ, R4 ;  /* 0x000000ffff027224 */ /* 0x000fe200078e0004 */
[----:B------:R-:W-:-:S13]  /*04b0*/  ISETP.NE.AND P0, PT, R4, R9, PT ;  /* 0x000000090400720c */ /* 0x000fda0003f05270 */
[----:B------:R-:W-:Y:S05]  /*04c0*/  @P0 BRA `(.L_x_20) ;  /* 0xfffffffc00dc0947 */ /* 0x000fea000383ffff */
[----:B------:R-:W-:Y:S02]  /*04d0*/  IMAD.MOV.U32 R2, RZ, RZ, R9 ;  /* 0x000000ffff027224 */ /* 0x000fe400078e0009 */
[----:B0-----:R-:W-:-:S07]  /*04e0*/  IMAD.MOV.U32 R3, RZ, RZ, R6 ;  /* 0x000000ffff037224 */ /* 0x001fce00078e0006 */
.L_x_19:
[----:B------:R-:W1:Y:S02]  /*04f0*/  LDCU UR5, c[0x0][0x3a0] ;  /* 0x00007400ff0577ac */ /* 0x000e640008000800 */
[----:B-1----:R-:W-:-:S13]  /*0500*/  ISETP.GE.AND P0, PT, R2, UR5, PT ;  /* 0x0000000502007c0c */ /* 0x002fda000bf06270 */
[----:B------:R-:W-:Y:S05]  /*0510*/  @P0 BRA `(.L_x_18) ;  /* 0x0000000000f80947 */ /* 0x000fea0003800000 */
[C---:B------:R-:W-:Y:S02]  /*0520*/  ISETP.GE.U32.AND P1, PT, R2.reuse, 0x10, PT ;  /* 0x000000100200780c */ /* 0x040fe40003f26070 */
[----:B------:R-:W-:Y:S01]  /*0530*/  VIMNMX.U32 R8, PT, PT, R2, 0x1, !PT ;  /* 0x0000000102087848 */ /* 0x000fe20007fe0000 */
[----:B------:R-:W-:-:S03]  /*0540*/  IMAD.MOV.U32 R2, RZ, RZ, RZ ;  /* 0x000000ffff027224 */ /* 0x000fc600078e00ff */
[----:B------:R-:W-:-:S04]  /*0550*/  LOP3.LUT R9, R8, 0xf, RZ, 0xc0, !PT ;  /* 0x0000000f08097812 */ /* 0x000fc800078ec0ff */
[----:B------:R-:W-:-:S03]  /*0560*/  ISETP.NE.AND P0, PT, R9, RZ, PT ;  /* 0x000000ff0900720c */ /* 0x000fc60003f05270 */
[----:B------:R-:W-:Y:S10]  /*0570*/  @!P1 BRA `(.L_x_21) ;  /* 0x00000000005c9947 */ /* 0x000ff40003800000 */
[----:B------:R-:W-:Y:S01]  /*0580*/  LOP3.LUT R2, R8, 0xfffffff0, RZ, 0xc0, !PT ;  /* 0xfffffff008027812 */ /* 0x000fe200078ec0ff */
[----:B0-----:R-:W-:-:S04]  /*0590*/  VIADD R6, R7, 0x20 ;  /* 0x0000002007067836 */ /* 0x001fc80000000000 */
[----:B------:R-:W-:-:S07]  /*05a0*/  IMAD.MOV R4, RZ, RZ, -R2 ;  /* 0x000000ffff047224 */ /* 0x000fce00078e0a02 */
.L_x_22:
[----:B------:R-:W-:Y:S01]  /*05b0*/  VIADD R4, R4, 0x10 ;  /* 0x0000001004047836 */ /* 0x000fe20000000000 */
[----:B------:R-:W-:Y:S04]  /*05c0*/  STS [R6+-0x20], RZ ;  /* 0xffffe0ff06007388 */ /* 0x000fe80000000800 */
[----:B------:R-:W-:Y:S01]  /*05d0*/  ISETP.NE.AND P1, PT, R4, RZ, PT ;  /* 0x000000ff0400720c */ /* 0x000fe20003f25270 */
[----:B------:R-:W-:Y:S04]  /*05e0*/  STS [R6+-0x1c], RZ ;  /* 0xffffe4ff06007388 */ /* 0x000fe80000000800 */
[----:B------:R-:W-:Y:S04]  /*05f0*/  STS [R6+-0x18], RZ ;  /* 0xffffe8ff06007388 */ /* 0x000fe80000000800 */
[----:B------:R-:W-:Y:S04]  /*0600*/  STS [R6+-0x14], RZ ;  /* 0xffffecff06007388 */ /* 0x000fe80000000800 */
[----:B------:R-:W-:Y:S04]  /*0610*/  STS [R6+-0x10], RZ ;  /* 0xfffff0ff06007388 */ /* 0x000fe80000000800 */
[----:B------:R-:W-:Y:S04]  /*0620*/  STS [R6+-0xc], RZ ;  /* 0xfffff4ff06007388 */ /* 0x000fe80000000800 */
[----:B------:R-:W-:Y:S04]  /*0630*/  STS [R6+-0x8], RZ ;  /* 0xfffff8ff06007388 */ /* 0x000fe80000000800 */
[----:B------:R-:W-:Y:S04]  /*0640*/  STS [R6+-0x4], RZ ;  /* 0xfffffcff06007388 */ /* 0x000fe80000000800 */
[----:B------:R-:W-:Y:S04]  /*0650*/  STS [R6], RZ ;  /* 0x000000ff06007388 */ /* 0x000fe80000000800 */
[----:B------:R-:W-:Y:S04]  /*0660*/  STS [R6+0x4], RZ ;  /* 0x000004ff06007388 */ /* 0x000fe80000000800 */
[----:B------:R-:W-:Y:S04]  /*0670*/  STS [R6+0x8], RZ ;  /* 0x000008ff06007388 */ /* 0x000fe80000000800 */
[----:B------:R-:W-:Y:S04]  /*0680*/  STS [R6+0xc], RZ ;  /* 0x00000cff06007388 */ /* 0x000fe80000000800 */
[----:B------:R-:W-:Y:S04]  /*0690*/  STS [R6+0x10], RZ ;  /* 0x000010ff06007388 */ /* 0x000fe80000000800 */
[----:B------:R-:W-:Y:S04]  /*06a0*/  STS [R6+0x14], RZ ;  /* 0x000014ff06007388 */ /* 0x000fe80000000800 */
[----:B------:R-:W-:Y:S04]  /*06b0*/  STS [R6+0x18], RZ ;  /* 0x000018ff06007388 */ /* 0x000fe80000000800 */
[----:B------:R0:W-:Y:S02]  /*06c0*/  STS [R6+0x1c], RZ ;  /* 0x00001cff06007388 */ /* 0x0001e40000000800 */
[----:B0-----:R-:W-:Y:S01]  /*06d0*/  VIADD R6, R6, 0x40 ;  /* 0x0000004006067836 */ /* 0x001fe20000000000 */
[----:B------:R-:W-:Y:S06]  /*06e0*/  @P1 BRA `(.L_x_22) ;  /* 0xfffffffc00b01947 */ /* 0x000fec000383ffff */
.L_x_21:
[----:B------:R-:W-:Y:S05]  /*06f0*/  @!P0 BRA `(.L_x_18) ;  /* 0x0000000000808947 */ /* 0x000fea0003800000 */
[----:B------:R-:W-:Y:S02]  /*0700*/  ISETP.GE.U32.AND P0, PT, R9, 0x8, PT ;  /* 0x000000080900780c */ /* 0x000fe40003f06070 */
[----:B0-----:R-:W-:-:S04]  /*0710*/  LOP3.LUT R6, R8, 0x7, RZ, 0xc0, !PT ;  /* 0x0000000708067812 */ /* 0x001fc800078ec0ff */
[----:B------:R-:W-:-:S07]  /*0720*/  ISETP.NE.AND P1, PT, R6, RZ, PT ;  /* 0x000000ff0600720c */ /* 0x000fce0003f25270 */
[----:B------:R-:W-:Y:S06]  /*0730*/  @!P0 BRA `(.L_x_23) ;  /* 0x0000000000288947 */ /* 0x000fec0003800000 */
[C---:B------:R-:W-:Y:S02]  /*0740*/  IMAD R4, R2.reuse, 0x4, R7 ;  /* 0x0000000402047824 */ /* 0x040fe400078e0207 */
[----:B------:R-:W-:-:S03]  /*0750*/  VIADD R2, R2, 0x8 ;  /* 0x0000000802027836 */ /* 0x000fc60000000000 */
[----:B------:R0:W-:Y:S04]  /*0760*/  STS [R4], RZ ;  /* 0x000000ff04007388 */ /* 0x0001e80000000800 */
[----:B------:R0:W-:Y:S04]  /*0770*/  STS [R4+0x4], RZ ;  /* 0x000004ff04007388 */ /* 0x0001e80000000800 */
[----:B------:R0:W-:Y:S04]  /*0780*/  STS [R4+0x8], RZ ;  /* 0x000008ff04007388 */ /* 0x0001e80000000800 */
[----:B------:R0:W-:Y:S04]  /*0790*/  STS [R4+0xc], RZ ;  /* 0x00000cff04007388 */ /* 0x0001e80000000800 */
[----:B------:R0:W-:Y:S04]  /*07a0*/  STS [R4+0x10], RZ ;  /* 0x000010ff04007388 */ /* 0x0001e80000000800 */
[----:B------:R0:W-:Y:S04]  /*07b0*/  STS [R4+0x14], RZ ;  /* 0x000014ff04007388 */ /* 0x0001e80000000800 */
[----:B------:R0:W-:Y:S04]  /*07c0*/  STS [R4+0x18], RZ ;  /* 0x000018ff04007388 */ /* 0x0001e80000000800 */
[----:B------:R0:W-:Y:S02]  /*07d0*/  STS [R4+0x1c], RZ ;  /* 0x00001cff04007388 */ /* 0x0001e40000000800 */
.L_x_23:
[----:B------:R-:W-:Y:S05]  /*07e0*/  @!P1 BRA `(.L_x_18) ;  /* 0x0000000000449947 */ /* 0x000fea0003800000 */
[----:B------:R-:W-:Y:S02]  /*07f0*/  ISETP.GE.U32.AND P0, PT, R6, 0x4, PT ;  /* 0x000000040600780c */ /* 0x000fe40003f06070 */
[----:B------:R-:W-:-:S04]  /*0800*/  LOP3.LUT R8, R8, 0x3, RZ, 0xc0, !PT ;  /* 0x0000000308087812 */ /* 0x000fc800078ec0ff */
[----:B------:R-:W-:-:S07]  /*0810*/  ISETP.NE.AND P1, PT, R8, RZ, PT ;  /* 0x000000ff0800720c */ /* 0x000fce0003f25270 */
[C---:B0-----:R-:W-:Y:S02]  /*0820*/  @P0 IMAD R4, R2.reuse, 0x4, R7 ;  /* 0x0000000402040824 */ /* 0x041fe400078e0207 */
[----:B------:R-:W-:-:S03]  /*0830*/  @P0 VIADD R2, R2, 0x4 ;  /* 0x0000000402020836 */ /* 0x000fc60000000000 */
[----:B------:R1:W-:Y:S04]  /*0840*/  @P0 STS [R4], RZ ;  /* 0x000000ff04000388 */ /* 0x0003e80000000800 */
[----:B------:R1:W-:Y:S04]  /*0850*/  @P0 STS [R4+0x4], RZ ;  /* 0x000004ff04000388 */ /* 0x0003e80000000800 */
[----:B------:R1:W-:Y:S04]  /*0860*/  @P0 STS [R4+0x8], RZ ;  /* 0x000008ff04000388 */ /* 0x0003e80000000800 */
[----:B------:R1:W-:Y:S01]  /*0870*/  @P0 STS [R4+0xc], RZ ;  /* 0x00000cff04000388 */ /* 0x0003e20000000800 */
[----:B------:R-:W-:Y:S05]  /*0880*/  @!P1 BRA `(.L_x_18) ;  /* 0x00000000001c9947 */ /* 0x000fea0003800000 */
[----:B------:R-:W-:Y:S01]  /*0890*/  IMAD R2, R2, 0x4, R7 ;  /* 0x0000000402027824 */ /* 0x000fe200078e0207 */
[----:B------:R-:W-:-:S04]  /*08a0*/  ISETP.NE.AND P0, PT, R8, 0x1, PT ;  /* 0x000000010800780c */ /* 0x000fc80003f05270 */
[----:B------:R2:W-:Y:S09]  /*08b0*/  STS [R2], RZ ;  /* 0x000000ff02007388 */ /* 0x0005f20000000800 */
[----:B--2---:R-:W-:Y:S05]  /*08c0*/  @!P0 BRA `(.L_x_18) ;  /* 0x00000000000c8947 */ /* 0x004fea0003800000 */
[----:B------:R-:W-:Y:S01]  /*08d0*/  ISETP.NE.AND P0, PT, R8, 0x2, PT ;  /* 0x000000020800780c */ /* 0x000fe20003f05270 */
[----:B------:R2:W-:-:S12]  /*08e0*/  STS [R2+0x4], RZ ;  /* 0x000004ff02007388 */ /* 0x0005d80000000800 */
[----:B------:R2:W-:Y:S02]  /*08f0*/  @P0 STS [R2+0x8], RZ ;  /* 0x000008ff02000388 */ /* 0x0005e40000000800 */
.L_x_18:
[----:B------:R-:W0:Y:S02]  /*0900*/  LDCU UR5, c[0x0][0x3b0] ;  /* 0x00007600ff0577ac */ /* 0x000e240008000800 */
[----:B01----:R-:W-:-:S05]  /*0910*/  IMAD.U32 R4, RZ, RZ, UR5 ;  /* 0x00000005ff047e24 */ /* 0x003fca000f8e00ff */
[----:B------:R-:W-:-:S13]  /*0920*/  ISETP.GE.AND P0, PT, R3, R4, PT ;  /* 0x000000040300720c */ /* 0x000fda0003f06270 */
[----:B------:R-:W-:Y:S05]  /*0930*/  @!P0 BRA `(.L_x_24) ;  /* 0xfffffff800808947 */ /* 0x000fea000383ffff */
.L_x_17:
[----:B------:R-:W-:Y:S05]  /*0940*/  BSYNC.RECONVERGENT B0 ;  /* 0x0000000000007941 */ /* 0x000fea0003800200 */
.L_x_16:
[----:B------:R-:W-:Y:S01]  /*0950*/  BAR.SYNC.DEFER_BLOCKING 0x0 ;  /* 0x0000000000007b1d */ /* 0x000fe20000010000 */
[----:B------:R-:W-:-:S13]  /*0960*/  ISETP.GE.AND P0, PT, R5, R4, PT ;  /* 0x000000040500720c */ /* 0x000fda0003f06270 */
[----:B------:R-:W-:Y:S05]  /*0970*/  @P0 EXIT ;  /* 0x000000000000094d */ /* 0x000fea0003800000 */
[----:B------:R-:W0:Y:S01]  /*0980*/  S2UR UR5, SR_CgaCtaId ;  /* 0x00000000000579c3 */ /* 0x000e220000008800 */
[----:B------:R-:W-:Y:S01]  /*0990*/  UMOV UR4, 0x400 ;  /* 0x0000040000047882 */ /* 0x000fe20000000000 */
[----:B------:R-:W1:Y:S06]  /*09a0*/  LDCU UR8, c[0x0][0x360] ;  /* 0x00006c00ff0877ac */ /* 0x000e6c0008000800 */
[----:B------:R-:W3:Y:S01]  /*09b0*/  LDC.64 R6, c[0x0][0x388] ;  /* 0x0000e200ff067b82 */ /* 0x000ee20000000a00 */
[----:B01----:R-:W-:-:S12]  /*09c0*/  ULEA UR4, UR5, UR4, 0x18 ;  /* 0x0000000405047291 */ /* 0x003fd8000f8ec0ff */
.L_x_25:
[C---:B------:R-:W-:Y:S01]  /*09d0*/  LEA R8, R5.reuse, UR4, 0x2 ;  /* 0x0000000405087c11 */ /* 0x040fe2000f8e10ff */
[-C--:B0-----:R-:W-:Y:S02]  /*09e0*/  IMAD R3, R0, R4.reuse, R5 ;  /* 0x0000000400037224 */ /* 0x081fe400078e0205 */
[----:B------:R-:W-:Y:S02]  /*09f0*/  VIADD R5, R5, UR8 ;  /* 0x0000000805057c36 */ /* 0x000fe40008000000 */
[----:B------:R-:W0:Y:S01]  /*0a00*/  LDS R9, [R8] ;  /* 0x0000000008097984 */ /* 0x000e220000000800 */
[----:B--23--:R-:W-:Y:S02]  /*0a10*/  IMAD.WIDE R2, R3, 0x4, R6 ;  /* 0x0000000403027825 */ /* 0x00cfe400078e0206 */
[----:B------:R-:W-:-:S03]  /*0a20*/  ISETP.GE.AND P0, PT, R5, R4, PT ;  /* 0x000000040500720c */ /* 0x000fc60003f06270 */
[----:B0-----:R0:W-:Y:S10]  /*0a30*/  STG.E desc[UR6][R2.64], R9 ;  /* 0x0000000902007986 */ /* 0x0011f4000c101906 */
[----:B------:R-:W-:Y:S05]  /*0a40*/  @!P0 BRA `(.L_x_25) ;  /* 0xfffffffc00e08947 */ /* 0x000fea000383ffff */
[----:B------:R-:W-:Y:S05]  /*0a50*/  EXIT ;  /* 0x000000000000794d */ /* 0x000fea0003800000 */
.L_x_26:
        /* <DEDUP_REMOVED lines=10> */
.L_x_29:


//--------------------- .nv.shared.last_trigger_time_counter_from_camera_trigger --------------------------
	.section	.nv.shared.last_trigger_time_counter_from_camera_trigger,"aw",@nobits
	.sectionflags	@""
	.align	16
.nv.shared.last_trigger_time_counter_from_camera_trigger:
	.zero		1152


//--------------------- .nv.shared.reserved.0     --------------------------
	.section	.nv.shared.reserved.0,"aw",@nobits
	.weak		__nv_reservedSMEM_offset_0_alias
	.size		__nv_reservedSMEM_offset_0_alias, 0, 64
	.other		__nv_reservedSMEM_offset_0_alias,@"STO_CUDA_RESERVED_SHARED STV_DEFAULT"
__nv_reservedSMEM_offset_0_alias:
	.zero		0
	.zero		64


//--------------------- .nv.shared.count_pixel_triggers --------------------------
	.section	.nv.shared.count_pixel_triggers,"aw",@nobits
	.sectionflags	@""
	.align	16
.nv.shared.count_pixel_triggers:
	.zero		1152


//--------------------- .nv.shared.ideal_discriminator --------------------------
	.section	.nv.shared.ideal_discriminator,"aw",@nobits
	.sectionflags	@""
	.align	16
	.zero		1024


//--------------------- .nv.constant0.last_trigger_time_counter_from_camera_trigger --------------------------
	.section	.nv.constant0.last_trigger_time_counter_from_camera_trigger,"a",@progbits
	.sectionflags	@""
	.align	4
.nv.constant0.last_trigger_time_counter_from_camera_trigger:
	.zero		932


//--------------------- .nv.constant0.count_pixel_triggers --------------------------
	.section	.nv.constant0.count_pixel_triggers,"a",@progbits
	.sectionflags	@""
	.align	4
.nv.constant0.count_pixel_triggers:
	.zero		920


//--------------------- .nv.constant0.ideal_discriminator --------------------------
	.section	.nv.constant0.ideal_discriminator,"a",@progbits
	.sectionflags	@""
	.align	4
.nv.constant0.ideal_discriminator:
	.zero		952


//--------------------- SYMBOLS --------------------------

	.type		.nv.reservedSmem.offset0,@object
	.size		.nv.reservedSmem.offset0,0x4
	.type		.nv.reservedSmem.cap,@object
	.size		.nv.reservedSmem.cap,0x4
